//
// Generated by NVIDIA NVVM Compiler
//
// Compiler Build ID: CL-36424714
// Cuda compilation tools, release 13.0, V13.0.88
// Based on NVVM 20.0.0
//

.version 9.0
.target sm_100
.address_size 64

	// .globl	_Z7dkernelPlS_S_iiiiii

.visible .entry _Z7dkernelPlS_S_iiiiii(
	.param .u64 .ptr .align 1 _Z7dkernelPlS_S_iiiiii_param_0,
	.param .u64 .ptr .align 1 _Z7dkernelPlS_S_iiiiii_param_1,
	.param .u64 .ptr .align 1 _Z7dkernelPlS_S_iiiiii_param_2,
	.param .u32 _Z7dkernelPlS_S_iiiiii_param_3,
	.param .u32 _Z7dkernelPlS_S_iiiiii_param_4,
	.param .u32 _Z7dkernelPlS_S_iiiiii_param_5,
	.param .u32 _Z7dkernelPlS_S_iiiiii_param_6,
	.param .u32 _Z7dkernelPlS_S_iiiiii_param_7,
	.param .u32 _Z7dkernelPlS_S_iiiiii_param_8
)
{
	.reg .pred 	%p<115>;
	.reg .b32 	%r<136>;
	.reg .b64 	%rd<178>;

	ld.param.u64 	%rd49, [_Z7dkernelPlS_S_iiiiii_param_0];
	ld.param.u64 	%rd50, [_Z7dkernelPlS_S_iiiiii_param_1];
	ld.param.u64 	%rd51, [_Z7dkernelPlS_S_iiiiii_param_2];
	ld.param.u32 	%r54, [_Z7dkernelPlS_S_iiiiii_param_3];
	ld.param.u32 	%r55, [_Z7dkernelPlS_S_iiiiii_param_4];
	ld.param.u32 	%r57, [_Z7dkernelPlS_S_iiiiii_param_6];
	ld.param.u32 	%r58, [_Z7dkernelPlS_S_iiiiii_param_7];
	ld.param.u32 	%r59, [_Z7dkernelPlS_S_iiiiii_param_8];
	cvta.to.global.u64 	%rd1, %rd50;
	cvta.to.global.u64 	%rd2, %rd49;
	cvta.to.global.u64 	%rd3, %rd51;
	mov.u32 	%r60, %ctaid.x;
	mov.u32 	%r61, %ntid.x;
	mov.u32 	%r62, %tid.x;
	mad.lo.s32 	%r1, %r60, %r61, %r62;
	mul.lo.s32 	%r2, %r55, %r54;
	setp.ge.s32 	%p2, %r1, %r2;
	setp.lt.s32 	%p3, %r59, 1;
	or.pred  	%p4, %p2, %p3;
	@%p4 bra 	$L__BB0_77;
	ld.param.u32 	%r116, [_Z7dkernelPlS_S_iiiiii_param_5];
	setp.lt.s32 	%p5, %r116, 1;
	shr.u32 	%r63, %r58, 1;
	rem.s32 	%r64, %r1, %r55;
	sub.s32 	%r3, %r64, %r63;
	@%p5 bra 	$L__BB0_66;
	setp.lt.s32 	%p14, %r57, 1;
	@%p14 bra 	$L__BB0_58;
	setp.lt.s32 	%p21, %r58, 1;
	@%p21 bra 	$L__BB0_50;
	and.b32  	%r4, %r58, 7;
	and.b32  	%r5, %r58, 3;
	and.b32  	%r6, %r58, 2147483640;
	and.b32  	%r7, %r58, 1;
	div.s32 	%r85, %r1, %r55;
	shr.u32 	%r86, %r57, 1;
	sub.s32 	%r8, %r85, %r86;
	mov.b32 	%r119, 0;
$L__BB0_5:
	mov.b64 	%rd157, 0;
	mov.b32 	%r120, 0;
$L__BB0_6:
	ld.param.u32 	%r117, [_Z7dkernelPlS_S_iiiiii_param_5];
	mul.lo.s32 	%r11, %r120, %r54;
	mad.lo.s32 	%r89, %r119, %r117, %r120;
	mul.lo.s32 	%r12, %r89, %r57;
	mov.b32 	%r121, 0;
$L__BB0_7:
	setp.lt.u32 	%p28, %r58, 8;
	add.s32 	%r91, %r8, %r121;
	setp.gt.s32 	%p29, %r91, -1;
	setp.lt.s32 	%p30, %r91, %r54;
	and.pred  	%p1, %p29, %p30;
	add.s32 	%r92, %r91, %r11;
	mul.lo.s32 	%r14, %r92, %r55;
	add.s32 	%r93, %r121, %r12;
	mul.lo.s32 	%r15, %r93, %r58;
	mov.b32 	%r124, 0;
	@%p28 bra 	$L__BB0_26;
	mov.b32 	%r122, 0;
$L__BB0_9:
	.pragma "nounroll";
	add.s32 	%r17, %r3, %r122;
	setp.gt.s32 	%p31, %r17, -1;
	setp.lt.s32 	%p32, %r17, %r55;
	and.pred  	%p33, %p31, %p32;
	and.pred  	%p34, %p1, %p33;
	add.s32 	%r95, %r17, %r14;
	mul.wide.s32 	%rd110, %r95, 8;
	add.s64 	%rd7, %rd2, %rd110;
	add.s32 	%r96, %r15, %r122;
	mul.wide.s32 	%rd111, %r96, 8;
	add.s64 	%rd8, %rd1, %rd111;
	not.pred 	%p35, %p34;
	@%p35 bra 	$L__BB0_11;
	ld.global.u64 	%rd112, [%rd7];
	ld.global.u64 	%rd113, [%rd8];
	mad.lo.s64 	%rd157, %rd113, %rd112, %rd157;
$L__BB0_11:
	add.s32 	%r97, %r17, 1;
	setp.gt.s32 	%p36, %r97, -1;
	setp.lt.s32 	%p37, %r97, %r55;
	and.pred  	%p38, %p36, %p37;
	and.pred  	%p39, %p1, %p38;
	not.pred 	%p40, %p39;
	@%p40 bra 	$L__BB0_13;
	ld.global.u64 	%rd114, [%rd7+8];
	ld.global.u64 	%rd115, [%rd8+8];
	mad.lo.s64 	%rd157, %rd115, %rd114, %rd157;
$L__BB0_13:
	add.s32 	%r98, %r17, 2;
	setp.gt.s32 	%p41, %r98, -1;
	setp.lt.s32 	%p42, %r98, %r55;
	and.pred  	%p43, %p41, %p42;
	and.pred  	%p44, %p1, %p43;
	not.pred 	%p45, %p44;
	@%p45 bra 	$L__BB0_15;
	ld.global.u64 	%rd116, [%rd7+16];
	ld.global.u64 	%rd117, [%rd8+16];
	mad.lo.s64 	%rd157, %rd117, %rd116, %rd157;
$L__BB0_15:
	add.s32 	%r99, %r17, 3;
	setp.gt.s32 	%p46, %r99, -1;
	setp.lt.s32 	%p47, %r99, %r55;
	and.pred  	%p48, %p46, %p47;
	and.pred  	%p49, %p1, %p48;
	not.pred 	%p50, %p49;
	@%p50 bra 	$L__BB0_17;
	ld.global.u64 	%rd118, [%rd7+24];
	ld.global.u64 	%rd119, [%rd8+24];
	mad.lo.s64 	%rd157, %rd119, %rd118, %rd157;
$L__BB0_17:
	add.s32 	%r100, %r17, 4;
	setp.gt.s32 	%p51, %r100, -1;
	setp.lt.s32 	%p52, %r100, %r55;
	and.pred  	%p53, %p51, %p52;
	and.pred  	%p54, %p1, %p53;
	not.pred 	%p55, %p54;
	@%p55 bra 	$L__BB0_19;
	ld.global.u64 	%rd120, [%rd7+32];
	ld.global.u64 	%rd121, [%rd8+32];
	mad.lo.s64 	%rd157, %rd121, %rd120, %rd157;
$L__BB0_19:
	add.s32 	%r101, %r17, 5;
	setp.gt.s32 	%p56, %r101, -1;
	setp.lt.s32 	%p57, %r101, %r55;
	and.pred  	%p58, %p56, %p57;
	and.pred  	%p59, %p1, %p58;
	not.pred 	%p60, %p59;
	@%p60 bra 	$L__BB0_21;
	ld.global.u64 	%rd122, [%rd7+40];
	ld.global.u64 	%rd123, [%rd8+40];
	mad.lo.s64 	%rd157, %rd123, %rd122, %rd157;
$L__BB0_21:
	add.s32 	%r102, %r17, 6;
	setp.gt.s32 	%p61, %r102, -1;
	setp.lt.s32 	%p62, %r102, %r55;
	and.pred  	%p63, %p61, %p62;
	and.pred  	%p64, %p1, %p63;
	not.pred 	%p65, %p64;
	@%p65 bra 	$L__BB0_23;
	ld.global.u64 	%rd124, [%rd7+48];
	ld.global.u64 	%rd125, [%rd8+48];
	mad.lo.s64 	%rd157, %rd125, %rd124, %rd157;
$L__BB0_23:
	add.s32 	%r103, %r17, 7;
	setp.gt.s32 	%p66, %r103, -1;
	setp.lt.s32 	%p67, %r103, %r55;
	and.pred  	%p68, %p66, %p67;
	and.pred  	%p69, %p1, %p68;
	not.pred 	%p70, %p69;
	@%p70 bra 	$L__BB0_25;
	ld.global.u64 	%rd126, [%rd7+56];
	ld.global.u64 	%rd127, [%rd8+56];
	mad.lo.s64 	%rd157, %rd127, %rd126, %rd157;
$L__BB0_25:
	add.s32 	%r122, %r122, 8;
	setp.ne.s32 	%p71, %r122, %r6;
	mov.u32 	%r124, %r6;
	@%p71 bra 	$L__BB0_9;
$L__BB0_26:
	setp.eq.s32 	%p72, %r4, 0;
	@%p72 bra 	$L__BB0_47;
	add.s32 	%r104, %r4, -1;
	setp.lt.u32 	%p73, %r104, 3;
	@%p73 bra 	$L__BB0_37;
	add.s32 	%r20, %r3, %r124;
	setp.gt.s32 	%p74, %r20, -1;
	setp.lt.s32 	%p75, %r20, %r55;
	and.pred  	%p76, %p74, %p75;
	and.pred  	%p77, %p1, %p76;
	add.s32 	%r105, %r20, %r14;
	mul.wide.s32 	%rd129, %r105, 8;
	add.s64 	%rd27, %rd2, %rd129;
	add.s32 	%r106, %r15, %r124;
	mul.wide.s32 	%rd130, %r106, 8;
	add.s64 	%rd28, %rd1, %rd130;
	not.pred 	%p78, %p77;
	@%p78 bra 	$L__BB0_30;
	ld.global.u64 	%rd131, [%rd27];
	ld.global.u64 	%rd132, [%rd28];
	mad.lo.s64 	%rd157, %rd132, %rd131, %rd157;
$L__BB0_30:
	add.s32 	%r107, %r20, 1;
	setp.gt.s32 	%p79, %r107, -1;
	setp.lt.s32 	%p80, %r107, %r55;
	and.pred  	%p81, %p79, %p80;
	and.pred  	%p82, %p1, %p81;
	not.pred 	%p83, %p82;
	@%p83 bra 	$L__BB0_32;
	ld.global.u64 	%rd133, [%rd27+8];
	ld.global.u64 	%rd134, [%rd28+8];
	mad.lo.s64 	%rd157, %rd134, %rd133, %rd157;
$L__BB0_32:
	add.s32 	%r108, %r20, 2;
	setp.gt.s32 	%p84, %r108, -1;
	setp.lt.s32 	%p85, %r108, %r55;
	and.pred  	%p86, %p84, %p85;
	and.pred  	%p87, %p1, %p86;
	not.pred 	%p88, %p87;
	@%p88 bra 	$L__BB0_34;
	ld.global.u64 	%rd135, [%rd27+16];
	ld.global.u64 	%rd136, [%rd28+16];
	mad.lo.s64 	%rd157, %rd136, %rd135, %rd157;
$L__BB0_34:
	add.s32 	%r109, %r20, 3;
	setp.gt.s32 	%p89, %r109, -1;
	setp.lt.s32 	%p90, %r109, %r55;
	and.pred  	%p91, %p89, %p90;
	and.pred  	%p92, %p1, %p91;
	not.pred 	%p93, %p92;
	@%p93 bra 	$L__BB0_36;
	ld.global.u64 	%rd137, [%rd27+24];
	ld.global.u64 	%rd138, [%rd28+24];
	mad.lo.s64 	%rd157, %rd138, %rd137, %rd157;
$L__BB0_36:
	add.s32 	%r124, %r124, 4;
$L__BB0_37:
	setp.eq.s32 	%p94, %r5, 0;
	@%p94 bra 	$L__BB0_47;
	setp.eq.s32 	%p95, %r5, 1;
	@%p95 bra 	$L__BB0_44;
	add.s32 	%r23, %r3, %r124;
	setp.gt.s32 	%p96, %r23, -1;
	setp.lt.s32 	%p97, %r23, %r55;
	and.pred  	%p98, %p96, %p97;
	and.pred  	%p99, %p1, %p98;
	add.s32 	%r110, %r23, %r14;
	mul.wide.s32 	%rd140, %r110, 8;
	add.s64 	%rd39, %rd2, %rd140;
	add.s32 	%r111, %r15, %r124;
	mul.wide.s32 	%rd141, %r111, 8;
	add.s64 	%rd40, %rd1, %rd141;
	not.pred 	%p100, %p99;
	@%p100 bra 	$L__BB0_41;
	ld.global.u64 	%rd142, [%rd39];
	ld.global.u64 	%rd143, [%rd40];
	mad.lo.s64 	%rd157, %rd143, %rd142, %rd157;
$L__BB0_41:
	add.s32 	%r112, %r23, 1;
	setp.gt.s32 	%p101, %r112, -1;
	setp.lt.s32 	%p102, %r112, %r55;
	and.pred  	%p103, %p101, %p102;
	and.pred  	%p104, %p1, %p103;
	not.pred 	%p105, %p104;
	@%p105 bra 	$L__BB0_43;
	ld.global.u64 	%rd144, [%rd39+8];
	ld.global.u64 	%rd145, [%rd40+8];
	mad.lo.s64 	%rd157, %rd145, %rd144, %rd157;
$L__BB0_43:
	add.s32 	%r124, %r124, 2;
$L__BB0_44:
	setp.eq.s32 	%p106, %r7, 0;
	@%p106 bra 	$L__BB0_47;
	add.s32 	%r26, %r3, %r124;
	setp.gt.s32 	%p107, %r26, -1;
	setp.lt.s32 	%p108, %r26, %r55;
	and.pred  	%p109, %p107, %p108;
	and.pred  	%p110, %p1, %p109;
	not.pred 	%p111, %p110;
	@%p111 bra 	$L__BB0_47;
	add.s32 	%r113, %r26, %r14;
	mul.wide.s32 	%rd146, %r113, 8;
	add.s64 	%rd147, %rd2, %rd146;
	ld.global.u64 	%rd148, [%rd147];
	add.s32 	%r114, %r15, %r124;
	mul.wide.s32 	%rd149, %r114, 8;
	add.s64 	%rd150, %rd1, %rd149;
	ld.global.u64 	%rd151, [%rd150];
	mad.lo.s64 	%rd157, %rd151, %rd148, %rd157;
$L__BB0_47:
	add.s32 	%r121, %r121, 1;
	setp.ne.s32 	%p112, %r121, %r57;
	@%p112 bra 	$L__BB0_7;
	ld.param.u32 	%r118, [_Z7dkernelPlS_S_iiiiii_param_5];
	add.s32 	%r120, %r120, 1;
	setp.ne.s32 	%p113, %r120, %r118;
	@%p113 bra 	$L__BB0_6;
	mad.lo.s32 	%r115, %r2, %r119, %r1;
	mul.wide.s32 	%rd152, %r115, 8;
	add.s64 	%rd153, %rd3, %rd152;
	st.global.u64 	[%rd153], %rd157;
	add.s32 	%r119, %r119, 1;
	setp.eq.s32 	%p114, %r119, %r59;
	@%p114 bra 	$L__BB0_77;
	bra.uni 	$L__BB0_5;
$L__BB0_50:
	and.b32  	%r30, %r59, 3;
	setp.lt.u32 	%p22, %r59, 4;
	mov.b32 	%r128, 0;
	@%p22 bra 	$L__BB0_53;
	and.b32  	%r128, %r59, 2147483644;
	mov.b32 	%r126, 0;
	mul.wide.s32 	%rd96, %r2, 8;
$L__BB0_52:
	.pragma "nounroll";
	mad.lo.s32 	%r80, %r2, %r126, %r1;
	mul.wide.s32 	%rd93, %r80, 8;
	add.s64 	%rd94, %rd3, %rd93;
	mov.b64 	%rd95, 0;
	st.global.u64 	[%rd94], %rd95;
	add.s64 	%rd97, %rd94, %rd96;
	st.global.u64 	[%rd97], %rd95;
	add.s64 	%rd98, %rd97, %rd96;
	st.global.u64 	[%rd98], %rd95;
	add.s64 	%rd99, %rd98, %rd96;
	st.global.u64 	[%rd99], %rd95;
	add.s32 	%r126, %r126, 4;
	setp.ne.s32 	%p23, %r126, %r128;
	@%p23 bra 	$L__BB0_52;
$L__BB0_53:
	setp.eq.s32 	%p24, %r30, 0;
	@%p24 bra 	$L__BB0_77;
	setp.eq.s32 	%p25, %r30, 1;
	@%p25 bra 	$L__BB0_56;
	mad.lo.s32 	%r81, %r2, %r128, %r1;
	mul.wide.s32 	%rd100, %r81, 8;
	add.s64 	%rd101, %rd3, %rd100;
	mov.b64 	%rd102, 0;
	st.global.u64 	[%rd101], %rd102;
	mul.wide.s32 	%rd103, %r2, 8;
	add.s64 	%rd104, %rd101, %rd103;
	st.global.u64 	[%rd104], %rd102;
	add.s32 	%r128, %r128, 2;
$L__BB0_56:
	and.b32  	%r82, %r59, 1;
	setp.eq.b32 	%p26, %r82, 1;
	not.pred 	%p27, %p26;
	@%p27 bra 	$L__BB0_77;
	mad.lo.s32 	%r83, %r2, %r128, %r1;
	mul.wide.s32 	%rd105, %r83, 8;
	add.s64 	%rd106, %rd3, %rd105;
	mov.b64 	%rd107, 0;
	st.global.u64 	[%rd106], %rd107;
	bra.uni 	$L__BB0_77;
$L__BB0_58:
	and.b32  	%r37, %r59, 3;
	setp.lt.u32 	%p15, %r59, 4;
	mov.b32 	%r131, 0;
	@%p15 bra 	$L__BB0_61;
	and.b32  	%r131, %r59, 2147483644;
	mov.b32 	%r129, 0;
	mul.wide.s32 	%rd81, %r2, 8;
$L__BB0_60:
	.pragma "nounroll";
	mad.lo.s32 	%r74, %r2, %r129, %r1;
	mul.wide.s32 	%rd78, %r74, 8;
	add.s64 	%rd79, %rd3, %rd78;
	mov.b64 	%rd80, 0;
	st.global.u64 	[%rd79], %rd80;
	add.s64 	%rd82, %rd79, %rd81;
	st.global.u64 	[%rd82], %rd80;
	add.s64 	%rd83, %rd82, %rd81;
	st.global.u64 	[%rd83], %rd80;
	add.s64 	%rd84, %rd83, %rd81;
	st.global.u64 	[%rd84], %rd80;
	add.s32 	%r129, %r129, 4;
	setp.ne.s32 	%p16, %r129, %r131;
	@%p16 bra 	$L__BB0_60;
$L__BB0_61:
	setp.eq.s32 	%p17, %r37, 0;
	@%p17 bra 	$L__BB0_77;
	setp.eq.s32 	%p18, %r37, 1;
	@%p18 bra 	$L__BB0_64;
	mad.lo.s32 	%r75, %r2, %r131, %r1;
	mul.wide.s32 	%rd85, %r75, 8;
	add.s64 	%rd86, %rd3, %rd85;
	mov.b64 	%rd87, 0;
	st.global.u64 	[%rd86], %rd87;
	mul.wide.s32 	%rd88, %r2, 8;
	add.s64 	%rd89, %rd86, %rd88;
	st.global.u64 	[%rd89], %rd87;
	add.s32 	%r131, %r131, 2;
$L__BB0_64:
	and.b32  	%r76, %r59, 1;
	setp.eq.b32 	%p19, %r76, 1;
	not.pred 	%p20, %p19;
	@%p20 bra 	$L__BB0_77;
	mad.lo.s32 	%r77, %r2, %r131, %r1;
	mul.wide.s32 	%rd90, %r77, 8;
	add.s64 	%rd91, %rd3, %rd90;
	mov.b64 	%rd92, 0;
	st.global.u64 	[%rd91], %rd92;
	bra.uni 	$L__BB0_77;
$L__BB0_66:
	and.b32  	%r44, %r59, 7;
	setp.lt.u32 	%p6, %r59, 8;
	mov.b32 	%r134, 0;
	@%p6 bra 	$L__BB0_69;
	and.b32  	%r134, %r59, 2147483640;
	mov.b32 	%r132, 0;
	mul.wide.s32 	%rd55, %r2, 8;
$L__BB0_68:
	.pragma "nounroll";
	mad.lo.s32 	%r67, %r2, %r132, %r1;
	mul.wide.s32 	%rd52, %r67, 8;
	add.s64 	%rd53, %rd3, %rd52;
	mov.b64 	%rd54, 0;
	st.global.u64 	[%rd53], %rd54;
	add.s64 	%rd56, %rd53, %rd55;
	st.global.u64 	[%rd56], %rd54;
	add.s64 	%rd57, %rd56, %rd55;
	st.global.u64 	[%rd57], %rd54;
	add.s64 	%rd58, %rd57, %rd55;
	st.global.u64 	[%rd58], %rd54;
	add.s64 	%rd59, %rd58, %rd55;
	st.global.u64 	[%rd59], %rd54;
	add.s64 	%rd60, %rd59, %rd55;
	st.global.u64 	[%rd60], %rd54;
	add.s64 	%rd61, %rd60, %rd55;
	st.global.u64 	[%rd61], %rd54;
	add.s64 	%rd62, %rd61, %rd55;
	st.global.u64 	[%rd62], %rd54;
	add.s32 	%r132, %r132, 8;
	setp.ne.s32 	%p7, %r132, %r134;
	@%p7 bra 	$L__BB0_68;
$L__BB0_69:
	setp.eq.s32 	%p8, %r44, 0;
	@%p8 bra 	$L__BB0_77;
	and.b32  	%r49, %r59, 3;
	setp.lt.u32 	%p9, %r44, 4;
	@%p9 bra 	$L__BB0_72;
	mad.lo.s32 	%r68, %r2, %r134, %r1;
	mul.wide.s32 	%rd63, %r68, 8;
	add.s64 	%rd64, %rd3, %rd63;
	mov.b64 	%rd65, 0;
	st.global.u64 	[%rd64], %rd65;
	mul.wide.s32 	%rd66, %r2, 8;
	add.s64 	%rd67, %rd64, %rd66;
	st.global.u64 	[%rd67], %rd65;
	add.s64 	%rd68, %rd67, %rd66;
	st.global.u64 	[%rd68], %rd65;
	add.s64 	%rd69, %rd68, %rd66;
	st.global.u64 	[%rd69], %rd65;
	add.s32 	%r134, %r134, 4;
$L__BB0_72:
	setp.eq.s32 	%p10, %r49, 0;
	@%p10 bra 	$L__BB0_77;
	setp.eq.s32 	%p11, %r49, 1;
	@%p11 bra 	$L__BB0_75;
	mad.lo.s32 	%r69, %r2, %r134, %r1;
	mul.wide.s32 	%rd70, %r69, 8;
	add.s64 	%rd71, %rd3, %rd70;
	mov.b64 	%rd72, 0;
	st.global.u64 	[%rd71], %rd72;
	mul.wide.s32 	%rd73, %r2, 8;
	add.s64 	%rd74, %rd71, %rd73;
	st.global.u64 	[%rd74], %rd72;
	add.s32 	%r134, %r134, 2;
$L__BB0_75:
	and.b32  	%r70, %r59, 1;
	setp.eq.b32 	%p12, %r70, 1;
	not.pred 	%p13, %p12;
	@%p13 bra 	$L__BB0_77;
	mad.lo.s32 	%r71, %r2, %r134, %r1;
	mul.wide.s32 	%rd75, %r71, 8;
	add.s64 	%rd76, %rd3, %rd75;
	mov.b64 	%rd77, 0;
	st.global.u64 	[%rd76], %rd77;
$L__BB0_77:
	ret;

}


// ===== COMPILED SASS (sm_100) =====

	.target	sm_100

	.elftype	@"ET_EXEC"


//--------------------- .note.nv.tkinfo           --------------------------
	.section	.note.nv.tkinfo,"",@"SHT_NOTE"
	.sectionflags	@"SHF_NOTE_NV_TKINFO"
	.tkinfo
        /*0018*/ 	.word	0x00000002
        /*0030*/ 	.string	""
        /*0030*/ 	.string	"ptxas"
        /*0030*/ 	.string	"Cuda compilation tools, release 13.0, V13.0.88"
        /*0030*/ 	.string	"Build cuda_13.0.r13.0/compiler.36424714_0"
        /*0030*/ 	.string	"-arch sm_100 -m 64 "



//--------------------- .note.nv.cuinfo           --------------------------
	.section	.note.nv.cuinfo,"",@"SHT_NOTE"
	.sectionflags	@"SHF_NOTE_NV_CUINFO"
        /*0018*/ 	.short	0x0002
        /*001a*/ 	.short	0x0064
        /*001c*/ 	.short	0x0082
	.zero		2


//--------------------- .nv.info                  --------------------------
	.section	.nv.info,"",@"SHT_CUDA_INFO"
	.align	4


	//----- nvinfo : EIATTR_REGCOUNT
	.align		4
        /*0000*/ 	.byte	0x04, 0x2f
        /*0002*/ 	.short	(.L_1 - .L_0)
	.align		4
.L_0:
        /*0004*/ 	.word	index@(_Z7dkernelPlS_S_iiiiii)
        /*0008*/ 	.word	0x00000020


	//----- nvinfo : EIATTR_FRAME_SIZE
	.align		4
.L_1:
        /*000c*/ 	.byte	0x04, 0x11
        /*000e*/ 	.short	(.L_3 - .L_2)
	.align		4
.L_2:
        /*0010*/ 	.word	index@(_Z7dkernelPlS_S_iiiiii)
        /*0014*/ 	.word	0x00000000


	//----- nvinfo : EIATTR_MIN_STACK_SIZE
	.align		4
.L_3:
        /*0018*/ 	.byte	0x04, 0x12
        /*001a*/ 	.short	(.L_5 - .L_4)
	.align		4
.L_4:
        /*001c*/ 	.word	index@(_Z7dkernelPlS_S_iiiiii)
        /*0020*/ 	.word	0x00000000
.L_5:


//--------------------- .nv.compat                --------------------------
	.section	.nv.compat,"",@"SHT_CUDA_COMPAT_INFO"
	.align	4
        /*0000*/ 	.byte	0x02, 0x09, 0x00, 0x00, 0x02, 0x02, 0x01, 0x00, 0x02, 0x05, 0x05, 0x00, 0x03, 0x07, 0x01, 0x01
        /*0010*/ 	.byte	0x02, 0x03, 0x00, 0x00, 0x02, 0x06, 0x01, 0x00, 0x04, 0x0b, 0x08, 0x00, 0x09, 0x00, 0x00, 0x00
        /*0020*/ 	.byte	0x00, 0x00, 0x00, 0x00


//--------------------- .nv.info._Z7dkernelPlS_S_iiiiii --------------------------
	.section	.nv.info._Z7dkernelPlS_S_iiiiii,"",@"SHT_CUDA_INFO"
	.sectionflags	@""
	.align	4


	//----- nvinfo : EIATTR_CUDA_API_VERSION
	.align		4
        /*0000*/ 	.byte	0x04, 0x37
        /*0002*/ 	.short	(.L_7 - .L_6)
.L_6:
        /*0004*/ 	.word	0x00000082


	//----- nvinfo : EIATTR_KPARAM_INFO
	.align		4
.L_7:
        /*0008*/ 	.byte	0x04, 0x17
        /*000a*/ 	.short	(.L_9 - .L_8)
.L_8:
        /*000c*/ 	.word	0x00000000
        /*0010*/ 	.short	0x0008
        /*0012*/ 	.short	0x002c
        /*0014*/ 	.byte	0x00, 0xf0, 0x11, 0x00


	//----- nvinfo : EIATTR_KPARAM_INFO
	.align		4
.L_9:
        /*0018*/ 	.byte	0x04, 0x17
        /*001a*/ 	.short	(.L_11 - .L_10)
.L_10:
        /*001c*/ 	.word	0x00000000
        /*0020*/ 	.short	0x0007
        /*0022*/ 	.short	0x0028
        /*0024*/ 	.byte	0x00, 0xf0, 0x11, 0x00


	//----- nvinfo : EIATTR_KPARAM_INFO
	.align		4
.L_11:
        /*0028*/ 	.byte	0x04, 0x17
        /*002a*/ 	.short	(.L_13 - .L_12)
.L_12:
        /*002c*/ 	.word	0x00000000
        /*0030*/ 	.short	0x0006
        /*0032*/ 	.short	0x0024
        /*0034*/ 	.byte	0x00, 0xf0, 0x11, 0x00


	//----- nvinfo : EIATTR_KPARAM_INFO
	.align		4
.L_13:
        /*0038*/ 	.byte	0x04, 0x17
        /*003a*/ 	.short	(.L_15 - .L_14)
.L_14:
        /*003c*/ 	.word	0x00000000
        /*0040*/ 	.short	0x0005
        /*0042*/ 	.short	0x0020
        /*0044*/ 	.byte	0x00, 0xf0, 0x11, 0x00


	//----- nvinfo : EIATTR_KPARAM_INFO
	.align		4
.L_15:
        /*0048*/ 	.byte	0x04, 0x17
        /*004a*/ 	.short	(.L_17 - .L_16)
.L_16:
        /*004c*/ 	.word	0x00000000
        /*0050*/ 	.short	0x0004
        /*0052*/ 	.short	0x001c
        /*0054*/ 	.byte	0x00, 0xf0, 0x11, 0x00


	//----- nvinfo : EIATTR_KPARAM_INFO
	.align		4
.L_17:
        /*0058*/ 	.byte	0x04, 0x17
        /*005a*/ 	.short	(.L_19 - .L_18)
.L_18:
        /*005c*/ 	.word	0x00000000
        /*0060*/ 	.short	0x0003
        /*0062*/ 	.short	0x0018
        /*0064*/ 	.byte	0x00, 0xf0, 0x11, 0x00


	//----- nvinfo : EIATTR_KPARAM_INFO
	.align		4
.L_19:
        /*0068*/ 	.byte	0x04, 0x17
        /*006a*/ 	.short	(.L_21 - .L_20)
.L_20:
        /*006c*/ 	.word	0x00000000
        /*0070*/ 	.short	0x0002
        /*0072*/ 	.short	0x0010
        /*0074*/ 	.byte	0x00, 0xf5, 0x21, 0x00


	//----- nvinfo : EIATTR_KPARAM_INFO
	.align		4
.L_21:
        /*0078*/ 	.byte	0x04, 0x17
        /*007a*/ 	.short	(.L_23 - .L_22)
.L_22:
        /*007c*/ 	.word	0x00000000
        /*0080*/ 	.short	0x0001
        /*0082*/ 	.short	0x0008
        /*0084*/ 	.byte	0x00, 0xf5, 0x21, 0x00


	//----- nvinfo : EIATTR_KPARAM_INFO
	.align		4
.L_23:
        /*0088*/ 	.byte	0x04, 0x17
        /*008a*/ 	.short	(.L_25 - .L_24)
.L_24:
        /*008c*/ 	.word	0x00000000
        /*0090*/ 	.short	0x0000
        /*0092*/ 	.short	0x0000
        /*0094*/ 	.byte	0x00, 0xf5, 0x21, 0x00


	//----- nvinfo : EIATTR_SPARSE_MMA_MASK
	.align		4
.L_25:
        /*0098*/ 	.byte	0x03, 0x50
        /*009a*/ 	.short	0x0000


	//----- nvinfo : EIATTR_MAXREG_COUNT
	.align		4
        /*009c*/ 	.byte	0x03, 0x1b
        /*009e*/ 	.short	0x00ff


	//----- nvinfo : EIATTR_MERCURY_ISA_VERSION
	.align		4
        /*00a0*/ 	.byte	0x03, 0x5f
        /*00a2*/ 	.short	0x0101


	//----- nvinfo : EIATTR_VRC_CTA_INIT_COUNT
	.align		4
        /*00a4*/ 	.byte	0x02, 0x4a
	.zero		1
	.zero		1


	//----- nvinfo : EIATTR_EXIT_INSTR_OFFSETS
	.align		4
        /*00a8*/ 	.byte	0x04, 0x1c
        /*00aa*/ 	.short	(.L_27 - .L_26)


	//   ....[0]....
.L_26:
        /*00ac*/ 	.word	0x000000a0


	//   ....[1]....
        /*00b0*/ 	.word	0x00001470


	//   ....[2]....
        /*00b4*/ 	.word	0x00001600


	//   ....[3]....
        /*00b8*/ 	.word	0x000016c0


	//   ....[4]....
        /*00bc*/ 	.word	0x00001710


	//   ....[5]....
        /*00c0*/ 	.word	0x00001880


	//   ....[6]....
        /*00c4*/ 	.word	0x00001940


	//   ....[7]....
        /*00c8*/ 	.word	0x00001990


	//   ....[8]....
        /*00cc*/ 	.word	0x00001b80


	//   ....[9]....
        /*00d0*/ 	.word	0x00001c80


	//   ....[10]....
        /*00d4*/ 	.word	0x00001d40


	//   ....[11]....
        /*00d8*/ 	.word	0x00001d90


	//----- nvinfo : EIATTR_CRS_STACK_SIZE
	.align		4
.L_27:
        /*00dc*/ 	.byte	0x04, 0x1e
        /*00de*/ 	.short	(.L_29 - .L_28)
.L_28:
        /*00e0*/ 	.word	0x00000000


	//----- nvinfo : EIATTR_CBANK_PARAM_SIZE
	.align		4
.L_29:
        /*00e4*/ 	.byte	0x03, 0x19
        /*00e6*/ 	.short	0x0030


	//----- nvinfo : EIATTR_PARAM_CBANK
	.align		4
        /*00e8*/ 	.byte	0x04, 0x0a
        /*00ea*/ 	.short	(.L_31 - .L_30)
	.align		4
.L_30:
        /*00ec*/ 	.word	index@(.nv.constant0._Z7dkernelPlS_S_iiiiii)
        /*00f0*/ 	.short	0x0380
        /*00f2*/ 	.short	0x0030


	//----- nvinfo : EIATTR_SW_WAR
	.align		4
.L_31:
        /*00f4*/ 	.byte	0x04, 0x36
        /*00f6*/ 	.short	(.L_33 - .L_32)
.L_32:
        /*00f8*/ 	.word	0x00000008
.L_33:


//--------------------- .nv.callgraph             --------------------------
	.section	.nv.callgraph,"",@"SHT_CUDA_CALLGRAPH"
	.align	4
	.sectionentsize	8
	.align		4
        /*0000*/ 	.word	0x00000000
	.align		4
        /*0004*/ 	.word	0xffffffff
	.align		4
        /*0008*/ 	.word	0x00000000
	.align		4
        /*000c*/ 	.word	0xfffffffe
	.align		4
        /*0010*/ 	.word	0x00000000
	.align		4
        /*0014*/ 	.word	0xfffffffd
	.align		4
        /*0018*/ 	.word	0x00000000
	.align		4
        /*001c*/ 	.word	0xfffffffc


//--------------------- .text._Z7dkernelPlS_S_iiiiii --------------------------
	.section	.text._Z7dkernelPlS_S_iiiiii,"ax",@progbits
	.align	128
        .global         _Z7dkernelPlS_S_iiiiii
        .type           _Z7dkernelPlS_S_iiiiii,@function
        .size           _Z7dkernelPlS_S_iiiiii,(.L_x_23 - _Z7dkernelPlS_S_iiiiii)
        .other          _Z7dkernelPlS_S_iiiiii,@"STO_CUDA_ENTRY STV_DEFAULT"
_Z7dkernelPlS_S_iiiiii:
.text._Z7dkernelPlS_S_iiiiii:
[----:B------:R-:W-:Y:S01]  /*0000*/  LDC R1, c[0x0][0x37c] ;  /* 0x0000df00ff017b82 */ /* 0x000fe20000000800 */
[----:B------:R-:W0:Y:S07]  /*0010*/  S2R R7, SR_TID.X ;  /* 0x0000000000077919 */ /* 0x000e2e0000002100 */
[----:B------:R-:W0:Y:S08]  /*0020*/  S2UR UR4, SR_CTAID.X ;  /* 0x00000000000479c3 */ /* 0x000e300000002500 */
[----:B------:R-:W0:Y:S08]  /*0030*/  LDC R0, c[0x0][0x360] ;  /* 0x0000d800ff007b82 */ /* 0x000e300000000800 */
[----:B------:R-:W1:Y:S08]  /*0040*/  LDC.64 R4, c[0x0][0x398] ;  /* 0x0000e600ff047b82 */ /* 0x000e700000000a00 */
[----:B------:R-:W2:Y:S01]  /*0050*/  LDC R3, c[0x0][0x3ac] ;  /* 0x0000eb00ff037b82 */ /* 0x000ea20000000800 */
[----:B0-----:R-:W-:-:S02]  /*0060*/  IMAD R0, R0, UR4, R7 ;  /* 0x0000000400007c24 */ /* 0x001fc4000f8e0207 */
[----:B-1----:R-:W-:Y:S01]  /*0070*/  IMAD R7, R5, R4, RZ ;  /* 0x0000000405077224 */ /* 0x002fe200078e02ff */
[----:B--2---:R-:W-:-:S04]  /*0080*/  ISETP.GE.AND P0, PT, R3, 0x1, PT ;  /* 0x000000010300780c */ /* 0x004fc80003f06270 */
[----:B------:R-:W-:-:S13]  /*0090*/  ISETP.GE.OR P0, PT, R0, R7, !P0 ;  /* 0x000000070000720c */ /* 0x000fda0004706670 */
[----:B------:R-:W-:Y:S05]  /*00a0*/  @P0 EXIT ;  /* 0x000000000000094d */ /* 0x000fea0003800000 */
[----:B------:R-:W-:Y:S01]  /*00b0*/  IABS R11, R5 ;  /* 0x00000005000b7213 */ /* 0x000fe20000000000 */
[----:B------:R-:W0:Y:S01]  /*00c0*/  LDCU UR5, c[0x0][0x3a0] ;  /* 0x00007400ff0577ac */ /* 0x000e220008000800 */
[----:B------:R-:W-:Y:S02]  /*00d0*/  ISETP.GE.AND P2, PT, R0, RZ, PT ;  /* 0x000000ff0000720c */ /* 0x000fe40003f46270 */
[----:B------:R-:W1:Y:S01]  /*00e0*/  I2F.RP R2, R11 ;  /* 0x0000000b00027306 */ /* 0x000e620000209400 */
[----:B------:R-:W2:Y:S01]  /*00f0*/  LDCU UR8, c[0x0][0x3a8] ;  /* 0x00007500ff0877ac */ /* 0x000ea20008000800 */
[----:B------:R-:W3:Y:S06]  /*0100*/  LDCU.64 UR14, c[0x0][0x358] ;  /* 0x00006b00ff0e77ac */ /* 0x000eec0008000a00 */
[----:B-1----:R-:W1:Y:S01]  /*0110*/  MUFU.RCP R2, R2 ;  /* 0x0000000200027308 */ /* 0x002e620000001000 */
[----:B0-----:R-:W-:-:S02]  /*0120*/  UISETP.GE.AND UP0, UPT, UR5, 0x1, UPT ;  /* 0x000000010500788c */ /* 0x001fc4000bf06270 */
[----:B--2---:R-:W-:Y:S01]  /*0130*/  USHF.R.U32.HI UR4, URZ, 0x1, UR8 ;  /* 0x00000001ff047899 */ /* 0x004fe20008011608 */
[----:B-1----:R-:W-:-:S04]  /*0140*/  IADD3 R6, PT, PT, R2, 0xffffffe, RZ ;  /* 0x0ffffffe02067810 */ /* 0x002fc80007ffe0ff */
[----:B------:R0:W1:Y:S02]  /*0150*/  F2I.FTZ.U32.TRUNC.NTZ R7, R6 ;  /* 0x0000000600077305 */ /* 0x000064000021f000 */
[----:B0-----:R-:W-:Y:S02]  /*0160*/  HFMA2 R6, -RZ, RZ, 0, 0 ;  /* 0x00000000ff067431 */ /* 0x001fe400000001ff */
[----:B-1----:R-:W-:-:S04]  /*0170*/  IMAD.MOV R4, RZ, RZ, -R7 ;  /* 0x000000ffff047224 */ /* 0x002fc800078e0a07 */
[----:B------:R-:W-:Y:S01]  /*0180*/  IMAD R9, R4, R11, RZ ;  /* 0x0000000b04097224 */ /* 0x000fe200078e02ff */
[----:B------:R-:W-:-:S03]  /*0190*/  IABS R4, R0 ;  /* 0x0000000000047213 */ /* 0x000fc60000000000 */
[----:B------:R-:W-:Y:S01]  /*01a0*/  IMAD.HI.U32 R7, R7, R9, R6 ;  /* 0x0000000907077227 */ /* 0x000fe200078e0006 */
[----:B------:R-:W-:-:S05]  /*01b0*/  LOP3.LUT R6, RZ, R5, RZ, 0x33, !PT ;  /* 0x00000005ff067212 */ /* 0x000fca00078e33ff */
[----:B------:R-:W-:-:S04]  /*01c0*/  IMAD.HI.U32 R7, R7, R4, RZ ;  /* 0x0000000407077227 */ /* 0x000fc800078e00ff */
[----:B------:R-:W-:-:S04]  /*01d0*/  IMAD.MOV R2, RZ, RZ, -R7 ;  /* 0x000000ffff027224 */ /* 0x000fc800078e0a07 */
[----:B------:R-:W-:-:S05]  /*01e0*/  IMAD R4, R11, R2, R4 ;  /* 0x000000020b047224 */ /* 0x000fca00078e0204 */
[----:B------:R-:W-:-:S13]  /*01f0*/  ISETP.GT.U32.AND P0, PT, R11, R4, PT ;  /* 0x000000040b00720c */ /* 0x000fda0003f04070 */
[----:B------:R-:W-:-:S04]  /*0200*/  @!P0 IADD3 R4, PT, PT, R4, -R11, RZ ;  /* 0x8000000b04048210 */ /* 0x000fc80007ffe0ff */
[----:B------:R-:W-:Y:S01]  /*0210*/  ISETP.GT.U32.AND P1, PT, R11, R4, PT ;  /* 0x000000040b00720c */ /* 0x000fe20003f24070 */
[----:B------:R-:W-:-:S05]  /*0220*/  IMAD.IADD R9, R4, 0x1, -R11 ;  /* 0x0000000104097824 */ /* 0x000fca00078e0a0b */
[----:B------:R-:W-:Y:S02]  /*0230*/  SEL R9, R9, R4, !P1 ;  /* 0x0000000409097207 */ /* 0x000fe40004800000 */
[----:B------:R-:W-:Y:S02]  /*0240*/  ISETP.NE.AND P1, PT, R5, RZ, PT ;  /* 0x000000ff0500720c */ /* 0x000fe40003f25270 */
[----:B------:R-:W-:-:S04]  /*0250*/  @!P2 IADD3 R9, PT, PT, -R9, RZ, RZ ;  /* 0x000000ff0909a210 */ /* 0x000fc80007ffe1ff */
[----:B------:R-:W-:-:S05]  /*0260*/  SEL R2, R6, R9, !P1 ;  /* 0x0000000906027207 */ /* 0x000fca0004800000 */
[----:B------:R-:W-:Y:S01]  /*0270*/  VIADD R2, R2, -UR4 ;  /* 0x8000000402027c36 */ /* 0x000fe20008000000 */
[----:B---3--:R-:W-:Y:S06]  /*0280*/  BRA.U !UP0, `(.L_x_0) ;  /* 0x0000001508c47547 */ /* 0x008fec000b800000 */
[----:B------:R-:W0:Y:S02]  /*0290*/  LDCU UR4, c[0x0][0x3a4] ;  /* 0x00007480ff0477ac */ /* 0x000e240008000800 */
[----:B0-----:R-:W-:-:S09]  /*02a0*/  UISETP.GE.AND UP0, UPT, UR4, 0x1, UPT ;  /* 0x000000010400788c */ /* 0x001fd2000bf06270 */
[----:B------:R-:W-:Y:S05]  /*02b0*/  BRA.U !UP0, `(.L_x_1) ;  /* 0x0000001508187547 */ /* 0x000fea000b800000 */
[----:B------:R-:W-:-:S09]  /*02c0*/  UISETP.GE.AND UP0, UPT, UR8, 0x1, UPT ;  /* 0x000000010800788c */ /* 0x000fd2000bf06270 */
[----:B------:R-:W-:Y:S05]  /*02d0*/  BRA.U !UP0, `(.L_x_2) ;  /* 0x0000001108707547 */ /* 0x000fea000b800000 */
[----:B------:R-:W-:Y:S01]  /*02e0*/  ISETP.GE.U32.AND P2, PT, R4, R11, PT ;  /* 0x0000000b0400720c */ /* 0x000fe20003f46070 */
[----:B------:R-:W-:Y:S01]  /*02f0*/  USHF.R.U32.HI UR4, URZ, 0x1, UR4 ;  /* 0x00000001ff047899 */ /* 0x000fe20008011604 */
[----:B------:R-:W-:Y:S01]  /*0300*/  LOP3.LUT R5, R0, R5, RZ, 0x3c, !PT ;  /* 0x0000000500057212 */ /* 0x000fe200078e3cff */
[----:B------:R-:W-:Y:S01]  /*0310*/  ULOP3.LUT UR8, UR8, 0x7ffffff8, URZ, 0xc0, !UPT ;  /* 0x7ffffff808087892 */ /* 0x000fe2000f8ec0ff */
[----:B------:R-:W-:Y:S02]  /*0320*/  @!P0 IADD3 R7, PT, PT, R7, 0x1, RZ ;  /* 0x0000000107078810 */ /* 0x000fe40007ffe0ff */
[----:B------:R-:W-:-:S07]  /*0330*/  ISETP.GE.AND P3, PT, R5, RZ, PT ;  /* 0x000000ff0500720c */ /* 0x000fce0003f66270 */
[----:B------:R-:W-:-:S06]  /*0340*/  @P2 VIADD R7, R7, 0x1 ;  /* 0x0000000107072836 */ /* 0x000fcc0000000000 */
[----:B------:R-:W-:-:S04]  /*0350*/  @!P3 IADD3 R7, PT, PT, -R7, RZ, RZ ;  /* 0x000000ff0707b210 */ /* 0x000fc80007ffe1ff */
[----:B------:R-:W-:-:S05]  /*0360*/  SEL R4, R6, R7, !P1 ;  /* 0x0000000706047207 */ /* 0x000fca0004800000 */
[----:B------:R-:W-:Y:S01]  /*0370*/  VIADD R4, R4, -UR4 ;  /* 0x8000000404047c36 */ /* 0x000fe20008000000 */
[----:B------:R-:W-:-:S06]  /*0380*/  UMOV UR4, URZ ;  /* 0x000000ff00047c82 */ /* 0x000fcc0008000000 */
.L_x_11:
[----:B0-----:R-:W-:Y:S02]  /*0390*/  HFMA2 R6, -RZ, RZ, 0, 0 ;  /* 0x00000000ff067431 */ /* 0x001fe400000001ff */
[----:B------:R-:W-:Y:S01]  /*03a0*/  IMAD.MOV.U32 R3, RZ, RZ, RZ ;  /* 0x000000ffff037224 */ /* 0x000fe200078e00ff */
[----:B------:R-:W-:-:S06]  /*03b0*/  UMOV UR5, URZ ;  /* 0x000000ff00057c82 */ /* 0x000fcc0008000000 */
.L_x_10:
[----:B------:R-:W0:Y:S01]  /*03c0*/  LDCU UR6, c[0x0][0x3a0] ;  /* 0x00007400ff0677ac */ /* 0x000e220008000800 */
[----:B------:R-:W-:Y:S01]  /*03d0*/  UMOV UR9, UR5 ;  /* 0x0000000500097c82 */ /* 0x000fe20008000000 */
[----:B------:R-:W-:-:S04]  /*03e0*/  UIADD3 UR5, UPT, UPT, UR5, 0x1, URZ ;  /* 0x0000000105057890 */ /* 0x000fc8000fffe0ff */
[----:B0-----:R-:W-:-:S03]  /*03f0*/  UISETP.NE.AND UP1, UPT, UR5, UR6, UPT ;  /* 0x000000060500728c */ /* 0x001fc6000bf25270 */
[----:B------:R-:W-:-:S08]  /*0400*/  UMOV UR6, URZ ;  /* 0x000000ff00067c82 */ /* 0x000fd00008000000 */
.L_x_9:
[----:B------:R-:W0:Y:S01]  /*0410*/  LDCU UR10, c[0x0][0x3a8] ;  /* 0x00007500ff0a77ac */ /* 0x000e220008000800 */
[----:B------:R-:W1:Y:S01]  /*0420*/  LDC R7, c[0x0][0x398] ;  /* 0x0000e600ff077b82 */ /* 0x000e620000000800 */
[----:B------:R-:W-:Y:S01]  /*0430*/  IADD3 R24, PT, PT, R4, UR6, RZ ;  /* 0x0000000604187c10 */ /* 0x000fe2000fffe0ff */
[----:B------:R-:W-:Y:S01]  /*0440*/  HFMA2 R25, -RZ, RZ, 0, 0 ;  /* 0x00000000ff197431 */ /* 0x000fe200000001ff */
[----:B------:R-:W2:Y:S01]  /*0450*/  LDCU UR7, c[0x0][0x3a0] ;  /* 0x00007400ff0777ac */ /* 0x000ea20008000800 */
[----:B------:R-:W3:Y:S01]  /*0460*/  LDCU UR11, c[0x0][0x3a4] ;  /* 0x00007480ff0b77ac */ /* 0x000ee20008000800 */
[----:B0-----:R-:W-:Y:S01]  /*0470*/  IMAD.U32 R5, RZ, RZ, UR10 ;  /* 0x0000000aff057e24 */ /* 0x001fe2000f8e00ff */
[----:B--2---:R-:W-:-:S04]  /*0480*/  UIMAD UR7, UR4, UR7, UR9 ;  /* 0x00000007040772a4 */ /* 0x004fc8000f8e0209 */
[----:B------:R-:W-:Y:S02]  /*0490*/  ISETP.GE.U32.AND P1, PT, R5, 0x8, PT ;  /* 0x000000080500780c */ /* 0x000fe40003f26070 */
[C---:B-1----:R-:W-:Y:S01]  /*04a0*/  ISETP.GE.AND P0, PT, R24.reuse, R7, PT ;  /* 0x000000071800720c */ /* 0x042fe20003f06270 */
[----:B---3--:R-:W-:Y:S02]  /*04b0*/  UIMAD UR10, UR7, UR11, UR6 ;  /* 0x0000000b070a72a4 */ /* 0x008fe4000f8e0206 */
[----:B------:R-:W-:Y:S01]  /*04c0*/  UIADD3 UR6, UPT, UPT, UR6, 0x1, URZ ;  /* 0x0000000106067890 */ /* 0x000fe2000fffe0ff */
[----:B------:R-:W-:Y:S01]  /*04d0*/  ISETP.GT.AND P0, PT, R24, -0x1, !P0 ;  /* 0xffffffff1800780c */ /* 0x000fe20004704270 */
[----:B------:R-:W-:Y:S02]  /*04e0*/  IMAD R24, R7, UR9, R24 ;  /* 0x0000000907187c24 */ /* 0x000fe4000f8e0218 */
[----:B------:R-:W-:-:S04]  /*04f0*/  UISETP.NE.AND UP0, UPT, UR6, UR11, UPT ;  /* 0x0000000b0600728c */ /* 0x000fc8000bf05270 */
[----:B------:R-:W-:Y:S07]  /*0500*/  @!P1 BRA `(.L_x_3) ;  /* 0x0000000400b49947 */ /* 0x000fee0003800000 */
[----:B------:R-:W0:Y:S01]  /*0510*/  LDC R5, c[0x0][0x3a8] ;  /* 0x0000ea00ff057b82 */ /* 0x000e220000000800 */
[----:B------:R-:W-:Y:S01]  /*0520*/  IMAD.MOV.U32 R25, RZ, RZ, RZ ;  /* 0x000000ffff197224 */ /* 0x000fe200078e00ff */
[----:B------:R-:W1:Y:S06]  /*0530*/  LDCU UR7, c[0x0][0x39c] ;  /* 0x00007380ff0777ac */ /* 0x000e6c0008000800 */
[----:B------:R-:W2:Y:S08]  /*0540*/  LDC.64 R8, c[0x0][0x380] ;  /* 0x0000e000ff087b82 */ /* 0x000eb00000000a00 */
[----:B------:R-:W3:Y:S02]  /*0550*/  LDC.64 R10, c[0x0][0x388] ;  /* 0x0000e200ff0a7b82 */ /* 0x000ee40000000a00 */
.L_x_4:
[----:B------:R-:W-:Y:S01]  /*0560*/  IADD3 R27, PT, PT, R2, R25, RZ ;  /* 0x00000019021b7210 */ /* 0x000fe20007ffe0ff */
[----:B0-----:R-:W-:-:S03]  /*0570*/  IMAD R15, R5, UR10, R25 ;  /* 0x0000000a050f7c24 */ /* 0x001fc6000f8e0219 */
[C---:B-1----:R-:W-:Y:S01]  /*0580*/  ISETP.GE.AND P1, PT, R27.reuse, UR7, PT ;  /* 0x000000071b007c0c */ /* 0x042fe2000bf26270 */
[C---:B------:R-:W-:Y:S02]  /*0590*/  VIADD R7, R27.reuse, 0x1 ;  /* 0x000000011b077836 */ /* 0x040fe40000000000 */
[----:B------:R-:W-:Y:S01]  /*05a0*/  IMAD R13, R24, UR7, R27 ;  /* 0x00000007180d7c24 */ /* 0x000fe2000f8e021b */
[----:B------:R-:W-:Y:S01]  /*05b0*/  ISETP.GT.AND P1, PT, R27, -0x1, !P1 ;  /* 0xffffffff1b00780c */ /* 0x000fe20004f24270 */
[----:B---3--:R-:W-:Y:S01]  /*05c0*/  IMAD.WIDE R14, R15, 0x8, R10 ;  /* 0x000000080f0e7825 */ /* 0x008fe200078e020a */
[----:B------:R-:W-:Y:S02]  /*05d0*/  ISETP.GE.AND P2, PT, R7, UR7, PT ;  /* 0x0000000707007c0c */ /* 0x000fe4000bf46270 */
[----:B------:R-:W-:Y:S01]  /*05e0*/  PLOP3.LUT P1, PT, P0, P1, PT, 0x80, 0x8 ;  /* 0x000000000008781c */ /* 0x000fe20000723070 */
[----:B--2---:R-:W-:Y:S01]  /*05f0*/  IMAD.WIDE R12, R13, 0x8, R8 ;  /* 0x000000080d0c7825 */ /* 0x004fe200078e0208 */
[----:B------:R-:W-:-:S04]  /*0600*/  ISETP.GT.AND P2, PT, R7, -0x1, !P2 ;  /* 0xffffffff0700780c */ /* 0x000fc80005744270 */
[----:B------:R-:W-:-:S07]  /*0610*/  PLOP3.LUT P2, PT, P0, P2, PT, 0x80, 0x8 ;  /* 0x000000000008781c */ /* 0x000fce0000745070 */
[----:B------:R-:W2:Y:S04]  /*0620*/  @P1 LDG.E.64 R16, desc[UR14][R12.64] ;  /* 0x0000000e0c101981 */ /* 0x000ea8000c1e1b00 */
[----:B------:R-:W2:Y:S04]  /*0630*/  @P1 LDG.E.64 R18, desc[UR14][R14.64] ;  /* 0x0000000e0e121981 */ /* 0x000ea8000c1e1b00 */
[----:B------:R-:W3:Y:S04]  /*0640*/  @P2 LDG.E.64 R20, desc[UR14][R12.64+0x8] ;  /* 0x0000080e0c142981 */ /* 0x000ee8000c1e1b00 */
[----:B------:R-:W3:Y:S01]  /*0650*/  @P2 LDG.E.64 R22, desc[UR14][R14.64+0x8] ;  /* 0x0000080e0e162981 */ /* 0x000ee2000c1e1b00 */
[----:B------:R-:W-:-:S03]  /*0660*/  @P1 MOV R7, R3 ;  /* 0x0000000300071202 */ /* 0x000fc60000000f00 */
[----:B--2---:R-:W-:-:S04]  /*0670*/  @P1 IMAD.WIDE.U32 R28, R16, R18, R6 ;  /* 0x00000012101c1225 */ /* 0x004fc800078e0006 */
[----:B------:R-:W-:Y:S02]  /*0680*/  VIADD R7, R27, 0x2 ;  /* 0x000000021b077836 */ /* 0x000fe40000000000 */
[----:B------:R-:W-:Y:S02]  /*0690*/  @P1 IMAD R19, R19, R16, RZ ;  /* 0x0000001013131224 */ /* 0x000fe400078e02ff */
[----:B------:R-:W-:Y:S01]  /*06a0*/  @P1 IMAD.MOV.U32 R6, RZ, RZ, R28 ;  /* 0x000000ffff061224 */ /* 0x000fe200078e001c */
[----:B------:R-:W-:Y:S01]  /*06b0*/  ISETP.GE.AND P3, PT, R7, UR7, PT ;  /* 0x0000000707007c0c */ /* 0x000fe2000bf66270 */
[----:B------:R-:W-:-:S03]  /*06c0*/  @P1 IMAD R19, R17, R18, R19 ;  /* 0x0000001211131224 */ /* 0x000fc600078e0213 */
[----:B------:R-:W-:Y:S01]  /*06d0*/  ISETP.GT.AND P3, PT, R7, -0x1, !P3 ;  /* 0xffffffff0700780c */ /* 0x000fe20005f64270 */
[----:B---3--:R-:W-:Y:S01]  /*06e0*/  @P2 IMAD R7, R23, R20, RZ ;  /* 0x0000001417072224 */ /* 0x008fe200078e02ff */
[----:B------:R-:W-:Y:S02]  /*06f0*/  @P1 IADD3 R3, PT, PT, R29, R19, RZ ;  /* 0x000000131d031210 */ /* 0x000fe40007ffe0ff */
[----:B------:R-:W-:Y:S01]  /*0700*/  PLOP3.LUT P3, PT, P0, P3, PT, 0x80, 0x8 ;  /* 0x000000000008781c */ /* 0x000fe20000767070 */
[----:B------:R-:W-:Y:S01]  /*0710*/  @P2 IMAD R16, R21, R22, R7 ;  /* 0x0000001615102224 */ /* 0x000fe200078e0207 */
[----:B------:R-:W-:-:S03]  /*0720*/  @P2 MOV R7, R3 ;  /* 0x0000000300072202 */ /* 0x000fc60000000f00 */
[----:B------:R-:W-:-:S04]  /*0730*/  @P2 IMAD.WIDE.U32 R18, R20, R22, R6 ;  /* 0x0000001614122225 */ /* 0x000fc800078e0006 */
[----:B------:R-:W-:-:S04]  /*0740*/  VIADD R7, R27, 0x3 ;  /* 0x000000031b077836 */ /* 0x000fc80000000000 */
[----:B------:R-:W2:Y:S01]  /*0750*/  @P3 LDG.E.64 R22, desc[UR14][R12.64+0x10] ;  /* 0x0000100e0c163981 */ /* 0x000ea2000c1e1b00 */
[----:B------:R-:W-:-:S03]  /*0760*/  ISETP.GE.AND P1, PT, R7, UR7, PT ;  /* 0x0000000707007c0c */ /* 0x000fc6000bf26270 */
[----:B------:R-:W2:Y:S01]  /*0770*/  @P3 LDG.E.64 R20, desc[UR14][R14.64+0x10] ;  /* 0x0000100e0e143981 */ /* 0x000ea2000c1e1b00 */
[----:B------:R-:W-:-:S04]  /*0780*/  ISETP.GT.AND P1, PT, R7, -0x1, !P1 ;  /* 0xffffffff0700780c */ /* 0x000fc80004f24270 */
[----:B------:R-:W-:Y:S01]  /*0790*/  PLOP3.LUT P1, PT, P0, P1, PT, 0x80, 0x8 ;  /* 0x000000000008781c */ /* 0x000fe20000723070 */
[----:B------:R-:W-:Y:S01]  /*07a0*/  @P2 IMAD.MOV.U32 R6, RZ, RZ, R18 ;  /* 0x000000ffff062224 */ /* 0x000fe200078e0012 */
[----:B------:R-:W-:-:S11]  /*07b0*/  @P2 IADD3 R3, PT, PT, R19, R16, RZ ;  /* 0x0000001013032210 */ /* 0x000fd60007ffe0ff */
[----:B------:R-:W3:Y:S04]  /*07c0*/  @P1 LDG.E.64 R18, desc[UR14][R12.64+0x18] ;  /* 0x0000180e0c121981 */ /* 0x000ee8000c1e1b00 */
[----:B------:R-:W3:Y:S01]  /*07d0*/  @P1 LDG.E.64 R16, desc[UR14][R14.64+0x18] ;  /* 0x0000180e0e101981 */ /* 0x000ee2000c1e1b00 */
[----:B------:R-:W-:Y:S01]  /*07e0*/  @P3 MOV R7, R3 ;  /* 0x0000000300073202 */ /* 0x000fe20000000f00 */
[----:B--2---:R-:W-:-:S04]  /*07f0*/  @P3 IMAD R21, R21, R22, RZ ;  /* 0x0000001615153224 */ /* 0x004fc800078e02ff */
[-C--:B------:R-:W-:Y:S02]  /*0800*/  @P3 IMAD R21, R23, R20.reuse, R21 ;  /* 0x0000001417153224 */ /* 0x080fe400078e0215 */
[----:B------:R-:W-:-:S04]  /*0810*/  @P3 IMAD.WIDE.U32 R22, R22, R20, R6 ;  /* 0x0000001416163225 */ /* 0x000fc800078e0006 */
[----:B------:R-:W-:-:S05]  /*0820*/  VIADD R7, R27, 0x4 ;  /* 0x000000041b077836 */ /* 0x000fca0000000000 */
[----:B------:R-:W-:-:S04]  /*0830*/  ISETP.GE.AND P2, PT, R7, UR7, PT ;  /* 0x0000000707007c0c */ /* 0x000fc8000bf46270 */
[----:B------:R-:W-:-:S04]  /*0840*/  ISETP.GT.AND P2, PT, R7, -0x1, !P2 ;  /* 0xffffffff0700780c */ /* 0x000fc80005744270 */
[----:B------:R-:W-:Y:S02]  /*0850*/  PLOP3.LUT P2, PT, P0, P2, PT, 0x80, 0x8 ;  /* 0x000000000008781c */ /* 0x000fe40000745070 */
[----:B------:R-:W-:Y:S01]  /*0860*/  @P3 IADD3 R3, PT, PT, R23, R21, RZ ;  /* 0x0000001517033210 */ /* 0x000fe20007ffe0ff */
[----:B---3--:R-:W-:Y:S01]  /*0870*/  @P1 IMAD R17, R17, R18, RZ ;  /* 0x0000001211111224 */ /* 0x008fe200078e02ff */
[----:B------:R-:W-:-:S03]  /*0880*/  @P3 MOV R6, R22 ;  /* 0x0000001600063202 */ /* 0x000fc60000000f00 */
[----:B------:R-:W-:Y:S02]  /*0890*/  @P1 IMAD.MOV.U32 R7, RZ, RZ, R3 ;  /* 0x000000ffff071224 */ /* 0x000fe400078e0003 */
[-C--:B------:R-:W-:Y:S02]  /*08a0*/  @P1 IMAD R17, R19, R16.reuse, R17 ;  /* 0x0000001013111224 */ /* 0x080fe400078e0211 */
[----:B------:R-:W-:Y:S01]  /*08b0*/  @P1 IMAD.WIDE.U32 R18, R18, R16, R6 ;  /* 0x0000001012121225 */ /* 0x000fe200078e0006 */
[----:B------:R-:W-:Y:S01]  /*08c0*/  IADD3 R7, PT, PT, R27, 0x5, RZ ;  /* 0x000000051b077810 */ /* 0x000fe20007ffe0ff */
[----:B------:R-:W2:Y:S04]  /*08d0*/  @P2 LDG.E.64 R22, desc[UR14][R12.64+0x20] ;  /* 0x0000200e0c162981 */ /* 0x000ea8000c1e1b00 */
[----:B------:R-:W2:Y:S01]  /*08e0*/  @P2 LDG.E.64 R20, desc[UR14][R14.64+0x20] ;  /* 0x0000200e0e142981 */ /* 0x000ea2000c1e1b00 */
[----:B------:R-:W-:-:S04]  /*08f0*/  ISETP.GE.AND P3, PT, R7, UR7, PT ;  /* 0x0000000707007c0c */ /* 0x000fc8000bf66270 */
        /* <DEDUP_REMOVED lines=9> */
[----:B------:R-:W-:Y:S01]  /*0990*/  @P2 IMAD.WIDE.U32 R22, R22, R20, R6 ;  /* 0x0000001416162225 */ /* 0x000fe200078e0006 */
[----:B------:R-:W-:-:S04]  /*09a0*/  IADD3 R7, PT, PT, R27, 0x6, RZ ;  /* 0x000000061b077810 */ /* 0x000fc80007ffe0ff */
[----:B------:R-:W-:-:S04]  /*09b0*/  ISETP.GE.AND P1, PT, R7, UR7, PT ;  /* 0x0000000707007c0c */ /* 0x000fc8000bf26270 */
[----:B------:R-:W-:Y:S01]  /*09c0*/  ISETP.GT.AND P1, PT, R7, -0x1, !P1 ;  /* 0xffffffff0700780c */ /* 0x000fe20004f24270 */
[----:B------:R-:W-:-:S03]  /*09d0*/  VIADD R27, R27, 0x7 ;  /* 0x000000071b1b7836 */ /* 0x000fc60000000000 */
[----:B------:R-:W-:Y:S02]  /*09e0*/  PLOP3.LUT P1, PT, P0, P1, PT, 0x80, 0x8 ;  /* 0x000000000008781c */ /* 0x000fe40000723070 */
[----:B------:R-:W-:Y:S02]  /*09f0*/  @P2 IADD3 R3, PT, PT, R23, R21, RZ ;  /* 0x0000001517032210 */ /* 0x000fe40007ffe0ff */
[----:B------:R-:W-:Y:S02]  /*0a00*/  @P2 MOV R6, R22 ;  /* 0x0000001600062202 */ /* 0x000fe40000000f00 */
[----:B------:R-:W-:Y:S01]  /*0a10*/  ISETP.GE.AND P2, PT, R27, UR7, PT ;  /* 0x000000071b007c0c */ /* 0x000fe2000bf46270 */
[----:B---3--:R-:W-:Y:S02]  /*0a20*/  @P3 IMAD R21, R17, R18, RZ ;  /* 0x0000001211153224 */ /* 0x008fe400078e02ff */
[----:B------:R-:W-:Y:S01]  /*0a30*/  @P3 IMAD.MOV.U32 R7, RZ, RZ, R3 ;  /* 0x000000ffff073224 */ /* 0x000fe200078e0003 */
[----:B------:R-:W-:Y:S01]  /*0a40*/  ISETP.GT.AND P2, PT, R27, -0x1, !P2 ;  /* 0xffffffff1b00780c */ /* 0x000fe20005744270 */
[----:B------:R-:W-:-:S02]  /*0a50*/  @P3 IMAD R21, R19, R16, R21 ;  /* 0x0000001013153224 */ /* 0x000fc400078e0215 */
[----:B------:R-:W-:Y:S01]  /*0a60*/  @P3 IMAD.WIDE.U32 R16, R18, R16, R6 ;  /* 0x0000001012103225 */ /* 0x000fe200078e0006 */
[----:B------:R-:W2:Y:S01]  /*0a70*/  @P1 LDG.E.64 R22, desc[UR14][R12.64+0x30] ;  /* 0x0000300e0c161981 */ /* 0x000ea2000c1e1b00 */
[----:B------:R-:W-:-:S03]  /*0a80*/  PLOP3.LUT P2, PT, P0, P2, PT, 0x80, 0x8 ;  /* 0x000000000008781c */ /* 0x000fc60000745070 */
[----:B------:R-:W2:Y:S10]  /*0a90*/  @P1 LDG.E.64 R18, desc[UR14][R14.64+0x30] ;  /* 0x0000300e0e121981 */ /* 0x000eb4000c1e1b00 */
[----:B------:R-:W3:Y:S04]  /*0aa0*/  @P2 LDG.E.64 R26, desc[UR14][R12.64+0x38] ;  /* 0x0000380e0c1a2981 */ /* 0x000ee8000c1e1b00 */
[----:B------:R-:W3:Y:S01]  /*0ab0*/  @P2 LDG.E.64 R28, desc[UR14][R14.64+0x38] ;  /* 0x0000380e0e1c2981 */ /* 0x000ee2000c1e1b00 */
[----:B------:R-:W-:-:S02]  /*0ac0*/  @P3 IADD3 R3, PT, PT, R17, R21, RZ ;  /* 0x0000001511033210 */ /* 0x000fc40007ffe0ff */
[----:B------:R-:W-:Y:S01]  /*0ad0*/  @P3 MOV R6, R16 ;  /* 0x0000001000063202 */ /* 0x000fe20000000f00 */
[----:B------:R-:W-:Y:S02]  /*0ae0*/  VIADD R25, R25, 0x8 ;  /* 0x0000000819197836 */ /* 0x000fe40000000000 */
[----:B--2---:R-:W-:-:S04]  /*0af0*/  @P1 IMAD R7, R19, R22, RZ ;  /* 0x0000001613071224 */ /* 0x004fc800078e02ff */
[-C--:B------:R-:W-:Y:S02]  /*0b00*/  @P1 IMAD R17, R23, R18.reuse, R7 ;  /* 0x0000001217111224 */ /* 0x080fe400078e0207 */
[----:B------:R-:W-:Y:S02]  /*0b10*/  @P1 IMAD.MOV.U32 R7, RZ, RZ, R3 ;  /* 0x000000ffff071224 */ /* 0x000fe400078e0003 */
[----:B------:R-:W-:-:S04]  /*0b20*/  @P1 IMAD.WIDE.U32 R18, R22, R18, R6 ;  /* 0x0000001216121225 */ /* 0x000fc800078e0006 */
[----:B---3--:R-:W-:Y:S01]  /*0b30*/  @P2 IMAD R7, R29, R26, RZ ;  /* 0x0000001a1d072224 */ /* 0x008fe200078e02ff */
[----:B------:R-:W-:Y:S02]  /*0b40*/  @P1 IADD3 R3, PT, PT, R19, R17, RZ ;  /* 0x0000001113031210 */ /* 0x000fe40007ffe0ff */
[----:B------:R-:W-:Y:S02]  /*0b50*/  @P1 MOV R6, R18 ;  /* 0x0000001200061202 */ /* 0x000fe40000000f00 */
[----:B------:R-:W-:Y:S01]  /*0b60*/  ISETP.NE.AND P1, PT, R25, UR8, PT ;  /* 0x0000000819007c0c */ /* 0x000fe2000bf25270 */
[----:B------:R-:W-:Y:S01]  /*0b70*/  @P2 IMAD R13, R27, R28, R7 ;  /* 0x0000001c1b0d2224 */ /* 0x000fe200078e0207 */
[----:B------:R-:W-:-:S03]  /*0b80*/  @P2 MOV R7, R3 ;  /* 0x0000000300072202 */ /* 0x000fc60000000f00 */
[----:B------:R-:W-:-:S04]  /*0b90*/  @P2 IMAD.WIDE.U32 R26, R26, R28, R6 ;  /* 0x0000001c1a1a2225 */ /* 0x000fc800078e0006 */
[----:B------:R-:W-:Y:S01]  /*0ba0*/  @P2 IMAD.MOV.U32 R6, RZ, RZ, R26 ;  /* 0x000000ffff062224 */ /* 0x000fe200078e001a */
[----:B------:R-:W-:-:S03]  /*0bb0*/  @P2 IADD3 R3, PT, PT, R27, R13, RZ ;  /* 0x0000000d1b032210 */ /* 0x000fc60007ffe0ff */
[----:B------:R-:W-:Y:S05]  /*0bc0*/  @P1 BRA `(.L_x_4) ;  /* 0xfffffff800641947 */ /* 0x000fea000383ffff */
[----:B------:R-:W-:-:S07]  /*0bd0*/  MOV R25, UR8 ;  /* 0x0000000800197c02 */ /* 0x000fce0008000f00 */
.L_x_3:
[----:B------:R-:W0:Y:S02]  /*0be0*/  LDCU UR7, c[0x0][0x3a8] ;  /* 0x00007500ff0777ac */ /* 0x000e240008000800 */
[----:B0-----:R-:W-:-:S04]  /*0bf0*/  ULOP3.LUT UR11, UR7, 0x7, URZ, 0xc0, !UPT ;  /* 0x00000007070b7892 */ /* 0x001fc8000f8ec0ff */
[----:B------:R-:W-:-:S09]  /*0c00*/  UISETP.NE.AND UP2, UPT, UR11, URZ, UPT ;  /* 0x000000ff0b00728c */ /* 0x000fd2000bf45270 */
[----:B------:R-:W-:Y:S05]  /*0c10*/  BRA.U !UP2, `(.L_x_5) ;  /* 0x000000050ae47547 */ /* 0x000fea000b800000 */
[----:B------:R-:W-:Y:S02]  /*0c20*/  ULOP3.LUT UR12, UR7, 0x3, URZ, 0xc0, !UPT ;  /* 0x00000003070c7892 */ /* 0x000fe4000f8ec0ff */
[----:B------:R-:W-:Y:S02]  /*0c30*/  UIADD3 UR7, UPT, UPT, UR11, -0x1, URZ ;  /* 0xffffffff0b077890 */ /* 0x000fe4000fffe0ff */
[----:B------:R-:W-:Y:S02]  /*0c40*/  UISETP.NE.AND UP3, UPT, UR12, URZ, UPT ;  /* 0x000000ff0c00728c */ /* 0x000fe4000bf65270 */
[----:B------:R-:W-:-:S09]  /*0c50*/  UISETP.GE.U32.AND UP2, UPT, UR7, 0x3, UPT ;  /* 0x000000030700788c */ /* 0x000fd2000bf46070 */
[----:B------:R-:W-:Y:S05]  /*0c60*/  BRA.U !UP2, `(.L_x_6) ;  /* 0x000000010ae47547 */ /* 0x000fea000b800000 */
[----:B------:R-:W0:Y:S01]  /*0c70*/  LDCU UR7, c[0x0][0x39c] ;  /* 0x00007380ff0777ac */ /* 0x000e220008000800 */
[----:B------:R-:W1:Y:S01]  /*0c80*/  LDC.64 R26, c[0x0][0x380] ;  /* 0x0000e000ff1a7b82 */ /* 0x000e620000000a00 */
[----:B------:R-:W-:Y:S01]  /*0c90*/  IADD3 R13, PT, PT, R2, R25, RZ ;  /* 0x00000019020d7210 */ /* 0x000fe20007ffe0ff */
[----:B------:R-:W-:-:S06]  /*0ca0*/  IMAD R9, R5, UR10, R25 ;  /* 0x0000000a05097c24 */ /* 0x000fcc000f8e0219 */
[----:B------:R-:W2:Y:S01]  /*0cb0*/  LDC.64 R20, c[0x0][0x388] ;  /* 0x0000e200ff147b82 */ /* 0x000ea20000000a00 */
[C---:B0-----:R-:W-:Y:S01]  /*0cc0*/  ISETP.GE.AND P1, PT, R13.reuse, UR7, PT ;  /* 0x000000070d007c0c */ /* 0x041fe2000bf26270 */
[----:B------:R-:W-:Y:S01]  /*0cd0*/  IMAD R7, R24, UR7, R13 ;  /* 0x0000000718077c24 */ /* 0x000fe2000f8e020d */
[----:B------:R-:W0:Y:S02]  /*0ce0*/  LDCU UR7, c[0x0][0x39c] ;  /* 0x00007380ff0777ac */ /* 0x000e240008000800 */
[----:B------:R-:W-:Y:S01]  /*0cf0*/  ISETP.GT.AND P1, PT, R13, -0x1, !P1 ;  /* 0xffffffff0d00780c */ /* 0x000fe20004f24270 */
[----:B-1----:R-:W-:-:S03]  /*0d00*/  IMAD.WIDE R26, R7, 0x8, R26 ;  /* 0x00000008071a7825 */ /* 0x002fc600078e021a */
[----:B------:R-:W-:Y:S01]  /*0d10*/  PLOP3.LUT P1, PT, P0, P1, PT, 0x80, 0x8 ;  /* 0x000000000008781c */ /* 0x000fe20000723070 */
[----:B--2---:R-:W-:-:S12]  /*0d20*/  IMAD.WIDE R20, R9, 0x8, R20 ;  /* 0x0000000809147825 */ /* 0x004fd800078e0214 */
[----:B------:R-:W2:Y:S04]  /*0d30*/  @P1 LDG.E.64 R10, desc[UR14][R26.64] ;  /* 0x0000000e1a0a1981 */ /* 0x000ea8000c1e1b00 */
[----:B------:R-:W2:Y:S01]  /*0d40*/  @P1 LDG.E.64 R8, desc[UR14][R20.64] ;  /* 0x0000000e14081981 */ /* 0x000ea2000c1e1b00 */
[C---:B------:R-:W-:Y:S01]  /*0d50*/  VIADD R7, R13.reuse, 0x1 ;  /* 0x000000010d077836 */ /* 0x040fe20000000000 */
[----:B------:R-:W-:-:S04]  /*0d60*/  IADD3 R12, PT, PT, R13, 0x3, RZ ;  /* 0x000000030d0c7810 */ /* 0x000fc80007ffe0ff */
[C---:B0-----:R-:W-:Y:S02]  /*0d70*/  ISETP.GE.AND P2, PT, R7.reuse, UR7, PT ;  /* 0x0000000707007c0c */ /* 0x041fe4000bf46270 */
[----:B------:R-:W-:Y:S02]  /*0d80*/  ISETP.GE.AND P3, PT, R12, UR7, PT ;  /* 0x000000070c007c0c */ /* 0x000fe4000bf66270 */
[----:B------:R-:W-:Y:S02]  /*0d90*/  ISETP.GT.AND P2, PT, R7, -0x1, !P2 ;  /* 0xffffffff0700780c */ /* 0x000fe40005744270 */
[----:B------:R-:W-:Y:S02]  /*0da0*/  IADD3 R7, PT, PT, R13, 0x2, RZ ;  /* 0x000000020d077810 */ /* 0x000fe40007ffe0ff */
[----:B------:R-:W-:Y:S02]  /*0db0*/  PLOP3.LUT P2, PT, P0, P2, PT, 0x80, 0x8 ;  /* 0x000000000008781c */ /* 0x000fe40000745070 */
[----:B------:R-:W-:-:S04]  /*0dc0*/  ISETP.GE.AND P4, PT, R7, UR7, PT ;  /* 0x0000000707007c0c */ /* 0x000fc8000bf86270 */
[----:B------:R-:W-:-:S04]  /*0dd0*/  ISETP.GT.AND P4, PT, R7, -0x1, !P4 ;  /* 0xffffffff0700780c */ /* 0x000fc80006784270 */
[----:B------:R-:W-:-:S03]  /*0de0*/  PLOP3.LUT P4, PT, P0, P4, PT, 0x80, 0x8 ;  /* 0x000000000008781c */ /* 0x000fc60000789070 */
[----:B------:R-:W3:Y:S04]  /*0df0*/  @P2 LDG.E.64 R16, desc[UR14][R26.64+0x8] ;  /* 0x0000080e1a102981 */ /* 0x000ee8000c1e1b00 */
[----:B------:R-:W3:Y:S01]  /*0e00*/  @P2 LDG.E.64 R14, desc[UR14][R20.64+0x8] ;  /* 0x0000080e140e2981 */ /* 0x000ee2000c1e1b00 */
[----:B------:R-:W-:Y:S01]  /*0e10*/  @P1 IMAD.MOV.U32 R7, RZ, RZ, R3 ;  /* 0x000000ffff071224 */ /* 0x000fe200078e0003 */
[----:B------:R-:W-:-:S04]  /*0e20*/  ISETP.GT.AND P3, PT, R12, -0x1, !P3 ;  /* 0xffffffff0c00780c */ /* 0x000fc80005f64270 */
[----:B------:R-:W4:Y:S01]  /*0e30*/  @P4 LDG.E.64 R12, desc[UR14][R26.64+0x10] ;  /* 0x0000100e1a0c4981 */ /* 0x000f22000c1e1b00 */
[----:B------:R-:W-:-:S13]  /*0e40*/  PLOP3.LUT P3, PT, P0, P3, PT, 0x80, 0x8 ;  /* 0x000000000008781c */ /* 0x000fda0000767070 */
[----:B------:R-:W5:Y:S01]  /*0e50*/  @P3 LDG.E.64 R22, desc[UR14][R20.64+0x18] ;  /* 0x0000180e14163981 */ /* 0x000f62000c1e1b00 */
[----:B--2---:R-:W-:Y:S02]  /*0e60*/  @P1 IMAD R9, R9, R10, RZ ;  /* 0x0000000a09091224 */ /* 0x004fe400078e02ff */
[----:B------:R-:W-:-:S04]  /*0e70*/  @P1 IMAD.WIDE.U32 R18, R10, R8, R6 ;  /* 0x000000080a121225 */ /* 0x000fc800078e0006 */
[----:B------:R-:W-:Y:S02]  /*0e80*/  @P1 IMAD R7, R11, R8, R9 ;  /* 0x000000080b071224 */ /* 0x000fe400078e0209 */
[----:B------:R-:W4:Y:S04]  /*0e90*/  @P4 LDG.E.64 R10, desc[UR14][R20.64+0x10] ;  /* 0x0000100e140a4981 */ /* 0x000f28000c1e1b00 */
[----:B------:R-:W5:Y:S01]  /*0ea0*/  @P3 LDG.E.64 R8, desc[UR14][R26.64+0x18] ;  /* 0x0000180e1a083981 */ /* 0x000f62000c1e1b00 */
[----:B------:R-:W-:Y:S02]  /*0eb0*/  @P1 IADD3 R3, PT, PT, R19, R7, RZ ;  /* 0x0000000713031210 */ /* 0x000fe40007ffe0ff */
[----:B------:R-:W-:Y:S01]  /*0ec0*/  @P1 MOV R6, R18 ;  /* 0x0000001200061202 */ /* 0x000fe20000000f00 */
[----:B---3--:R-:W-:-:S04]  /*0ed0*/  @P2 IMAD R7, R15, R16, RZ ;  /* 0x000000100f072224 */ /* 0x008fc800078e02ff */
[-C--:B------:R-:W-:Y:S02]  /*0ee0*/  @P2 IMAD R17, R17, R14.reuse, R7 ;  /* 0x0000000e11112224 */ /* 0x080fe400078e0207 */
[----:B------:R-:W-:Y:S02]  /*0ef0*/  @P2 IMAD.MOV.U32 R7, RZ, RZ, R3 ;  /* 0x000000ffff072224 */ /* 0x000fe400078e0003 */
[----:B------:R-:W-:-:S05]  /*0f00*/  @P2 IMAD.WIDE.U32 R14, R16, R14, R6 ;  /* 0x0000000e100e2225 */ /* 0x000fca00078e0006 */
[----:B------:R-:W-:Y:S02]  /*0f10*/  @P2 IADD3 R3, PT, PT, R15, R17, RZ ;  /* 0x000000110f032210 */ /* 0x000fe40007ffe0ff */
[----:B------:R-:W-:Y:S02]  /*0f20*/  @P2 MOV R6, R14 ;  /* 0x0000000e00062202 */ /* 0x000fe40000000f00 */
[----:B------:R-:W-:Y:S01]  /*0f30*/  IADD3 R25, PT, PT, R25, 0x4, RZ ;  /* 0x0000000419197810 */ /* 0x000fe20007ffe0ff */
[----:B----4-:R-:W-:-:S04]  /*0f40*/  @P4 IMAD R7, R11, R12, RZ ;  /* 0x0000000c0b074224 */ /* 0x010fc800078e02ff */
[-C--:B------:R-:W-:Y:S02]  /*0f50*/  @P4 IMAD R13, R13, R10.reuse, R7 ;  /* 0x0000000a0d0d4224 */ /* 0x080fe400078e0207 */
[----:B------:R-:W-:Y:S02]  /*0f60*/  @P4 IMAD.MOV.U32 R7, RZ, RZ, R3 ;  /* 0x000000ffff074224 */ /* 0x000fe400078e0003 */
[----:B------:R-:W-:-:S04]  /*0f70*/  @P4 IMAD.WIDE.U32 R10, R12, R10, R6 ;  /* 0x0000000a0c0a4225 */ /* 0x000fc800078e0006 */
[----:B-----5:R-:W-:Y:S01]  /*0f80*/  @P3 IMAD R7, R23, R8, RZ ;  /* 0x0000000817073224 */ /* 0x020fe200078e02ff */
[----:B------:R-:W-:Y:S02]  /*0f90*/  @P4 IADD3 R3, PT, PT, R11, R13, RZ ;  /* 0x0000000d0b034210 */ /* 0x000fe40007ffe0ff */
[----:B------:R-:W-:Y:S01]  /*0fa0*/  @P4 MOV R6, R10 ;  /* 0x0000000a00064202 */ /* 0x000fe20000000f00 */
[-C--:B------:R-:W-:Y:S02]  /*0fb0*/  @P3 IMAD R11, R9, R22.reuse, R7 ;  /* 0x00000016090b3224 */ /* 0x080fe400078e0207 */
[----:B------:R-:W-:Y:S02]  /*0fc0*/  @P3 IMAD.MOV.U32 R7, RZ, RZ, R3 ;  /* 0x000000ffff073224 */ /* 0x000fe400078e0003 */
[----:B------:R-:W-:-:S04]  /*0fd0*/  @P3 IMAD.WIDE.U32 R8, R8, R22, R6 ;  /* 0x0000001608083225 */ /* 0x000fc800078e0006 */
[----:B------:R-:W-:Y:S01]  /*0fe0*/  @P3 IMAD.MOV.U32 R6, RZ, RZ, R8 ;  /* 0x000000ffff063224 */ /* 0x000fe200078e0008 */
[----:B------:R-:W-:-:S07]  /*0ff0*/  @P3 IADD3 R3, PT, PT, R9, R11, RZ ;  /* 0x0000000b09033210 */ /* 0x000fce0007ffe0ff */
.L_x_6:
[----:B------:R-:W-:Y:S05]  /*1000*/  BRA.U !UP3, `(.L_x_5) ;  /* 0x000000010be87547 */ /* 0x000fea000b800000 */
[----:B------:R-:W-:Y:S01]  /*1010*/  UISETP.NE.AND UP2, UPT, UR12, 0x1, UPT ;  /* 0x000000010c00788c */ /* 0x000fe2000bf45270 */
[----:B------:R-:W-:-:S08]  /*1020*/  LOP3.LUT P3, RZ, R5, 0x1, RZ, 0xc0, !PT ;  /* 0x0000000105ff7812 */ /* 0x000fd0000786c0ff */
[----:B------:R-:W-:Y:S05]  /*1030*/  BRA.U !UP2, `(.L_x_7) ;  /* 0x000000010a847547 */ /* 0x000fea000b800000 */
[----:B------:R-:W0:Y:S01]  /*1040*/  LDCU UR7, c[0x0][0x39c] ;  /* 0x00007380ff0777ac */ /* 0x000e220008000800 */
[----:B------:R-:W1:Y:S01]  /*1050*/  LDC.64 R18, c[0x0][0x380] ;  /* 0x0000e000ff127b82 */ /* 0x000e620000000a00 */
[----:B------:R-:W-:Y:S01]  /*1060*/  IADD3 R7, PT, PT, R2, R25, RZ ;  /* 0x0000001902077210 */ /* 0x000fe20007ffe0ff */
[----:B------:R-:W-:Y:S01]  /*1070*/  IMAD R21, R5, UR10, R25 ;  /* 0x0000000a05157c24 */ /* 0x000fe2000f8e0219 */
[----:B------:R-:W2:Y:S02]  /*1080*/  LDCU UR11, c[0x0][0x39c] ;  /* 0x00007380ff0b77ac */ /* 0x000ea40008000800 */
[----:B------:R-:W-:-:S03]  /*1090*/  IADD3 R10, PT, PT, R7, 0x1, RZ ;  /* 0x00000001070a7810 */ /* 0x000fc60007ffe0ff */
[----:B------:R-:W3:Y:S01]  /*10a0*/  LDC.64 R8, c[0x0][0x388] ;  /* 0x0000e200ff087b82 */ /* 0x000ee20000000a00 */
[----:B0-----:R-:W-:-:S04]  /*10b0*/  ISETP.GE.AND P1, PT, R7, UR7, PT ;  /* 0x0000000707007c0c */ /* 0x001fc8000bf26270 */
[----:B------:R-:W-:Y:S01]  /*10c0*/  ISETP.GT.AND P1, PT, R7, -0x1, !P1 ;  /* 0xffffffff0700780c */ /* 0x000fe20004f24270 */
[----:B------:R-:W-:Y:S01]  /*10d0*/  IMAD R7, R24, UR7, R7 ;  /* 0x0000000718077c24 */ /* 0x000fe2000f8e0207 */
[C---:B--2---:R-:W-:Y:S02]  /*10e0*/  ISETP.GE.AND P2, PT, R10.reuse, UR11, PT ;  /* 0x0000000b0a007c0c */ /* 0x044fe4000bf46270 */
[----:B------:R-:W-:Y:S01]  /*10f0*/  PLOP3.LUT P1, PT, P0, P1, PT, 0x80, 0x8 ;  /* 0x000000000008781c */ /* 0x000fe20000723070 */
[----:B-1----:R-:W-:Y:S01]  /*1100*/  IMAD.WIDE R18, R7, 0x8, R18 ;  /* 0x0000000807127825 */ /* 0x002fe200078e0212 */
[----:B------:R-:W-:-:S04]  /*1110*/  ISETP.GT.AND P2, PT, R10, -0x1, !P2 ;  /* 0xffffffff0a00780c */ /* 0x000fc80005744270 */
[----:B------:R-:W-:Y:S01]  /*1120*/  PLOP3.LUT P2, PT, P0, P2, PT, 0x80, 0x8 ;  /* 0x000000000008781c */ /* 0x000fe20000745070 */
[----:B---3--:R-:W-:-:S06]  /*1130*/  IMAD.WIDE R20, R21, 0x8, R8 ;  /* 0x0000000815147825 */ /* 0x008fcc00078e0208 */
[----:B------:R-:W2:Y:S04]  /*1140*/  @P1 LDG.E.64 R8, desc[UR14][R18.64] ;  /* 0x0000000e12081981 */ /* 0x000ea8000c1e1b00 */
[----:B------:R-:W2:Y:S04]  /*1150*/  @P1 LDG.E.64 R10, desc[UR14][R20.64] ;  /* 0x0000000e140a1981 */ /* 0x000ea8000c1e1b00 */
[----:B------:R-:W3:Y:S04]  /*1160*/  @P2 LDG.E.64 R12, desc[UR14][R18.64+0x8] ;  /* 0x0000080e120c2981 */ /* 0x000ee8000c1e1b00 */
[----:B------:R-:W3:Y:S01]  /*1170*/  @P2 LDG.E.64 R14, desc[UR14][R20.64+0x8] ;  /* 0x0000080e140e2981 */ /* 0x000ee2000c1e1b00 */
[----:B------:R-:W-:Y:S01]  /*1180*/  @P1 IMAD.MOV.U32 R7, RZ, RZ, R3 ;  /* 0x000000ffff071224 */ /* 0x000fe200078e0003 */
[----:B------:R-:W-:Y:S01]  /*1190*/  IADD3 R25, PT, PT, R25, 0x2, RZ ;  /* 0x0000000219197810 */ /* 0x000fe20007ffe0ff */
[----:B--2---:R-:W-:-:S02]  /*11a0*/  @P1 IMAD R11, R11, R8, RZ ;  /* 0x000000080b0b1224 */ /* 0x004fc400078e02ff */
[----:B------:R-:W-:-:S04]  /*11b0*/  @P1 IMAD.WIDE.U32 R16, R8, R10, R6 ;  /* 0x0000000a08101225 */ /* 0x000fc800078e0006 */
[----:B------:R-:W-:Y:S01]  /*11c0*/  @P1 IMAD R11, R9, R10, R11 ;  /* 0x0000000a090b1224 */ /* 0x000fe200078e020b */
[----:B------:R-:W-:Y:S01]  /*11d0*/  @P1 MOV R6, R16 ;  /* 0x0000001000061202 */ /* 0x000fe20000000f00 */
[----:B---3--:R-:W-:-:S03]  /*11e0*/  @P2 IMAD R7, R15, R12, RZ ;  /* 0x0000000c0f072224 */ /* 0x008fc600078e02ff */
[----:B------:R-:W-:Y:S01]  /*11f0*/  @P1 IADD3 R3, PT, PT, R17, R11, RZ ;  /* 0x0000000b11031210 */ /* 0x000fe20007ffe0ff */
[----:B------:R-:W-:-:S04]  /*1200*/  @P2 IMAD R9, R13, R14, R7 ;  /* 0x0000000e0d092224 */ /* 0x000fc800078e0207 */
[----:B------:R-:W-:Y:S02]  /*1210*/  @P2 IMAD.MOV.U32 R7, RZ, RZ, R3 ;  /* 0x000000ffff072224 */ /* 0x000fe400078e0003 */
[----:B------:R-:W-:-:S04]  /*1220*/  @P2 IMAD.WIDE.U32 R12, R12, R14, R6 ;  /* 0x0000000e0c0c2225 */ /* 0x000fc800078e0006 */
[----:B------:R-:W-:Y:S01]  /*1230*/  @P2 IMAD.MOV.U32 R6, RZ, RZ, R12 ;  /* 0x000000ffff062224 */ /* 0x000fe200078e000c */
[----:B------:R-:W-:-:S07]  /*1240*/  @P2 IADD3 R3, PT, PT, R13, R9, RZ ;  /* 0x000000090d032210 */ /* 0x000fce0007ffe0ff */
.L_x_7:
[----:B------:R-:W-:Y:S05]  /*1250*/  @!P3 BRA `(.L_x_5) ;  /* 0x000000000054b947 */ /* 0x000fea0003800000 */
[----:B------:R-:W0:Y:S01]  /*1260*/  LDCU UR7, c[0x0][0x39c] ;  /* 0x00007380ff0777ac */ /* 0x000e220008000800 */
[----:B------:R-:W-:Y:S01]  /*1270*/  IADD3 R7, PT, PT, R2, R25, RZ ;  /* 0x0000001902077210 */ /* 0x000fe20007ffe0ff */
[----:B------:R-:W-:Y:S03]  /*1280*/  BSSY.RECONVERGENT B0, `(.L_x_5) ;  /* 0x0000012000007945 */ /* 0x000fe60003800200 */
[----:B0-----:R-:W-:-:S04]  /*1290*/  ISETP.GE.AND P1, PT, R7, UR7, PT ;  /* 0x0000000707007c0c */ /* 0x001fc8000bf26270 */
[----:B------:R-:W-:-:S04]  /*12a0*/  ISETP.GT.AND P1, PT, R7, -0x1, !P1 ;  /* 0xffffffff0700780c */ /* 0x000fc80004f24270 */
[----:B------:R-:W-:-:S13]  /*12b0*/  PLOP3.LUT P1, PT, P0, P1, PT, 0x80, 0x8 ;  /* 0x000000000008781c */ /* 0x000fda0000723070 */
[----:B------:R-:W-:Y:S05]  /*12c0*/  @!P1 BRA `(.L_x_8) ;  /* 0x0000000000349947 */ /* 0x000fea0003800000 */
[----:B------:R-:W0:Y:S01]  /*12d0*/  LDC.64 R8, c[0x0][0x380] ;  /* 0x0000e000ff087b82 */ /* 0x000e220000000a00 */
[----:B------:R-:W-:Y:S02]  /*12e0*/  IMAD R7, R24, UR7, R7 ;  /* 0x0000000718077c24 */ /* 0x000fe4000f8e0207 */
[----:B------:R-:W-:-:S05]  /*12f0*/  IMAD R5, R5, UR10, R25 ;  /* 0x0000000a05057c24 */ /* 0x000fca000f8e0219 */
[----:B------:R-:W1:Y:S01]  /*1300*/  LDC.64 R10, c[0x0][0x388] ;  /* 0x0000e200ff0a7b82 */ /* 0x000e620000000a00 */
[----:B0-----:R-:W-:-:S06]  /*1310*/  IMAD.WIDE R8, R7, 0x8, R8 ;  /* 0x0000000807087825 */ /* 0x001fcc00078e0208 */
[----:B------:R-:W2:Y:S01]  /*1320*/  LDG.E.64 R8, desc[UR14][R8.64] ;  /* 0x0000000e08087981 */ /* 0x000ea2000c1e1b00 */
[----:B-1----:R-:W-:-:S06]  /*1330*/  IMAD.WIDE R10, R5, 0x8, R10 ;  /* 0x00000008050a7825 */ /* 0x002fcc00078e020a */
[----:B------:R-:W2:Y:S01]  /*1340*/  LDG.E.64 R10, desc[UR14][R10.64] ;  /* 0x0000000e0a0a7981 */ /* 0x000ea2000c1e1b00 */
[----:B------:R-:W-:Y:S01]  /*1350*/  MOV R7, R3 ;  /* 0x0000000300077202 */ /* 0x000fe20000000f00 */
[----:B--2---:R-:W-:Y:S02]  /*1360*/  IMAD R5, R11, R8, RZ ;  /* 0x000000080b057224 */ /* 0x004fe400078e02ff */
[----:B------:R-:W-:-:S04]  /*1370*/  IMAD.WIDE.U32 R6, R8, R10, R6 ;  /* 0x0000000a08067225 */ /* 0x000fc800078e0006 */
[----:B------:R-:W-:-:S04]  /*1380*/  IMAD R5, R9, R10, R5 ;  /* 0x0000000a09057224 */ /* 0x000fc800078e0205 */
[----:B------:R-:W-:-:S07]  /*1390*/  IMAD.IADD R3, R7, 0x1, R5 ;  /* 0x0000000107037824 */ /* 0x000fce00078e0205 */
.L_x_8:
[----:B------:R-:W-:Y:S05]  /*13a0*/  BSYNC.RECONVERGENT B0 ;  /* 0x0000000000007941 */ /* 0x000fea0003800200 */
.L_x_5:
[----:B------:R-:W-:Y:S05]  /*13b0*/  BRA.U UP0, `(.L_x_9) ;  /* 0xfffffff100147547 */ /* 0x000fea000b83ffff */
[----:B------:R-:W-:Y:S05]  /*13c0*/  BRA.U UP1, `(.L_x_10) ;  /* 0xffffffed01fc7547 */ /* 0x000fea000b83ffff */
[----:B------:R-:W0:Y:S01]  /*13d0*/  LDC.64 R10, c[0x0][0x398] ;  /* 0x0000e600ff0a7b82 */ /* 0x000e220000000a00 */
[----:B------:R-:W-:Y:S01]  /*13e0*/  UIADD3 UR6, UPT, UPT, UR4, 0x1, URZ ;  /* 0x0000000104067890 */ /* 0x000fe2000fffe0ff */
[----:B------:R-:W-:-:S06]  /*13f0*/  MOV R7, R3 ;  /* 0x0000000300077202 */ /* 0x000fcc0000000f00 */
[----:B------:R-:W1:Y:S08]  /*1400*/  LDC R12, c[0x0][0x3ac] ;  /* 0x0000eb00ff0c7b82 */ /* 0x000e700000000800 */
[----:B------:R-:W2:Y:S01]  /*1410*/  LDC.64 R8, c[0x0][0x390] ;  /* 0x0000e400ff087b82 */ /* 0x000ea20000000a00 */
[----:B0-----:R-:W-:-:S04]  /*1420*/  IMAD R5, R11, R10, RZ ;  /* 0x0000000a0b057224 */ /* 0x001fc800078e02ff */
[----:B------:R-:W-:Y:S01]  /*1430*/  IMAD R5, R5, UR4, R0 ;  /* 0x0000000405057c24 */ /* 0x000fe2000f8e0200 */
[----:B-1----:R-:W-:-:S03]  /*1440*/  ISETP.NE.AND P0, PT, R12, UR6, PT ;  /* 0x000000060c007c0c */ /* 0x002fc6000bf05270 */
[----:B--2---:R-:W-:-:S05]  /*1450*/  IMAD.WIDE R8, R5, 0x8, R8 ;  /* 0x0000000805087825 */ /* 0x004fca00078e0208 */
[----:B------:R0:W-:Y:S05]  /*1460*/  STG.E.64 desc[UR14][R8.64], R6 ;  /* 0x0000000608007986 */ /* 0x0001ea000c101b0e */
[----:B------:R-:W-:Y:S05]  /*1470*/  @!P0 EXIT ;  /* 0x000000000000894d */ /* 0x000fea0003800000 */
[----:B------:R-:W-:Y:S01]  /*1480*/  UMOV UR4, UR6 ;  /* 0x0000000600047c82 */ /* 0x000fe20008000000 */
[----:B------:R-:W-:Y:S05]  /*1490*/  BRA `(.L_x_11) ;  /* 0xffffffec00bc7947 */ /* 0x000fea000383ffff */
.L_x_2:
[----:B------:R-:W0:Y:S01]  /*14a0*/  LDC.64 R4, c[0x0][0x398] ;  /* 0x0000e600ff047b82 */ /* 0x000e220000000a00 */
[C---:B------:R-:W-:Y:S01]  /*14b0*/  ISETP.GE.U32.AND P0, PT, R3.reuse, 0x4, PT ;  /* 0x000000040300780c */ /* 0x040fe20003f06070 */
[----:B------:R-:W-:Y:S01]  /*14c0*/  HFMA2 R13, -RZ, RZ, 0, 0 ;  /* 0x00000000ff0d7431 */ /* 0x000fe200000001ff */
[----:B------:R-:W-:-:S04]  /*14d0*/  LOP3.LUT R2, R3, 0x3, RZ, 0xc0, !PT ;  /* 0x0000000303027812 */ /* 0x000fc800078ec0ff */
[----:B------:R-:W-:Y:S01]  /*14e0*/  ISETP.NE.AND P1, PT, R2, RZ, PT ;  /* 0x000000ff0200720c */ /* 0x000fe20003f25270 */
[----:B0-----:R-:W-:-:S06]  /*14f0*/  IMAD R15, R5, R4, RZ ;  /* 0x00000004050f7224 */ /* 0x001fcc00078e02ff */
[----:B------:R-:W-:Y:S06]  /*1500*/  @!P0 BRA `(.L_x_12) ;  /* 0x00000000003c8947 */ /* 0x000fec0003800000 */
[----:B------:R-:W0:Y:S01]  /*1510*/  LDC.64 R10, c[0x0][0x390] ;  /* 0x0000e400ff0a7b82 */ /* 0x000e220000000a00 */
[----:B------:R-:W-:Y:S01]  /*1520*/  LOP3.LUT R13, R3, 0x7ffffffc, RZ, 0xc0, !PT ;  /* 0x7ffffffc030d7812 */ /* 0x000fe200078ec0ff */
[----:B------:R-:W-:-:S06]  /*1530*/  UMOV UR4, URZ ;  /* 0x000000ff00047c82 */ /* 0x000fcc0008000000 */
.L_x_13:
[----:B-1----:R-:W-:Y:S01]  /*1540*/  IMAD R5, R15, UR4, R0 ;  /* 0x000000040f057c24 */ /* 0x002fe2000f8e0200 */
[----:B------:R-:W-:-:S03]  /*1550*/  UIADD3 UR4, UPT, UPT, UR4, 0x4, URZ ;  /* 0x0000000404047890 */ /* 0x000fc6000fffe0ff */
[----:B0-----:R-:W-:-:S03]  /*1560*/  IMAD.WIDE R4, R5, 0x8, R10 ;  /* 0x0000000805047825 */ /* 0x001fc600078e020a */
[----:B------:R-:W-:Y:S02]  /*1570*/  ISETP.NE.AND P0, PT, R13, UR4, PT ;  /* 0x000000040d007c0c */ /* 0x000fe4000bf05270 */
[----:B------:R1:W-:Y:S01]  /*1580*/  STG.E.64 desc[UR14][R4.64], RZ ;  /* 0x000000ff04007986 */ /* 0x0003e2000c101b0e */
[----:B------:R-:W-:-:S05]  /*1590*/  IMAD.WIDE R6, R15, 0x8, R4 ;  /* 0x000000080f067825 */ /* 0x000fca00078e0204 */
[----:B------:R1:W-:Y:S01]  /*15a0*/  STG.E.64 desc[UR14][R6.64], RZ ;  /* 0x000000ff06007986 */ /* 0x0003e2000c101b0e */
[----:B------:R-:W-:-:S05]  /*15b0*/  IMAD.WIDE R8, R15, 0x8, R6 ;  /* 0x000000080f087825 */ /* 0x000fca00078e0206 */
[----:B------:R1:W-:Y:S01]  /*15c0*/  STG.E.64 desc[UR14][R8.64], RZ ;  /* 0x000000ff08007986 */ /* 0x0003e2000c101b0e */
[----:B------:R-:W-:-:S05]  /*15d0*/  IMAD.WIDE R16, R15, 0x8, R8 ;  /* 0x000000080f107825 */ /* 0x000fca00078e0208 */
[----:B------:R1:W-:Y:S01]  /*15e0*/  STG.E.64 desc[UR14][R16.64], RZ ;  /* 0x000000ff10007986 */ /* 0x0003e2000c101b0e */
[----:B------:R-:W-:Y:S05]  /*15f0*/  @P0 BRA `(.L_x_13) ;  /* 0xfffffffc00d00947 */ /* 0x000fea000383ffff */
.L_x_12:
[----:B------:R-:W-:Y:S05]  /*1600*/  @!P1 EXIT ;  /* 0x000000000000994d */ /* 0x000fea0003800000 */
[----:B------:R-:W-:Y:S02]  /*1610*/  ISETP.NE.AND P0, PT, R2, 0x1, PT ;  /* 0x000000010200780c */ /* 0x000fe40003f05270 */
[----:B------:R-:W-:-:S04]  /*1620*/  LOP3.LUT R3, R3, 0x1, RZ, 0xc0, !PT ;  /* 0x0000000103037812 */ /* 0x000fc800078ec0ff */
[----:B------:R-:W-:-:S07]  /*1630*/  ISETP.NE.U32.AND P1, PT, R3, 0x1, PT ;  /* 0x000000010300780c */ /* 0x000fce0003f25070 */
[----:B------:R-:W-:Y:S06]  /*1640*/  @!P0 BRA `(.L_x_14) ;  /* 0x00000000001c8947 */ /* 0x000fec0003800000 */
[----:B------:R-:W0:Y:S01]  /*1650*/  LDC.64 R2, c[0x0][0x390] ;  /* 0x0000e400ff027b82 */ /* 0x000e220000000a00 */
[----:B-1----:R-:W-:Y:S02]  /*1660*/  IMAD R5, R15, R13, R0 ;  /* 0x0000000d0f057224 */ /* 0x002fe400078e0200 */
[----:B------:R-:W-:Y:S02]  /*1670*/  VIADD R13, R13, 0x2 ;  /* 0x000000020d0d7836 */ /* 0x000fe40000000000 */
[----:B0-----:R-:W-:-:S05]  /*1680*/  IMAD.WIDE R2, R5, 0x8, R2 ;  /* 0x0000000805027825 */ /* 0x001fca00078e0202 */
[----:B------:R0:W-:Y:S01]  /*1690*/  STG.E.64 desc[UR14][R2.64], RZ ;  /* 0x000000ff02007986 */ /* 0x0001e2000c101b0e */
[----:B------:R-:W-:-:S05]  /*16a0*/  IMAD.WIDE R4, R15, 0x8, R2 ;  /* 0x000000080f047825 */ /* 0x000fca00078e0202 */
[----:B------:R0:W-:Y:S02]  /*16b0*/  STG.E.64 desc[UR14][R4.64], RZ ;  /* 0x000000ff04007986 */ /* 0x0001e4000c101b0e */
.L_x_14:
[----:B------:R-:W-:Y:S05]  /*16c0*/  @P1 EXIT ;  /* 0x000000000000194d */ /* 0x000fea0003800000 */
[----:B0-----:R-:W0:Y:S01]  /*16d0*/  LDC.64 R2, c[0x0][0x390] ;  /* 0x0000e400ff027b82 */ /* 0x001e220000000a00 */
[----:B------:R-:W-:-:S04]  /*16e0*/  IMAD R13, R15, R13, R0 ;  /* 0x0000000d0f0d7224 */ /* 0x000fc800078e0200 */
[----:B0-----:R-:W-:-:S05]  /*16f0*/  IMAD.WIDE R2, R13, 0x8, R2 ;  /* 0x000000080d027825 */ /* 0x001fca00078e0202 */
[----:B------:R-:W-:Y:S01]  /*1700*/  STG.E.64 desc[UR14][R2.64], RZ ;  /* 0x000000ff02007986 */ /* 0x000fe2000c101b0e */
[----:B------:R-:W-:Y:S05]  /*1710*/  EXIT ;  /* 0x000000000000794d */ /* 0x000fea0003800000 */
.L_x_1:
[----:B------:R-:W0:Y:S01]  /*1720*/  LDC.64 R4, c[0x0][0x398] ;  /* 0x0000e600ff047b82 */ /* 0x000e220000000a00 */
[C---:B------:R-:W-:Y:S02]  /*1730*/  ISETP.GE.U32.AND P0, PT, R3.reuse, 0x4, PT ;  /* 0x000000040300780c */ /* 0x040fe40003f06070 */
[----:B------:R-:W-:Y:S02]  /*1740*/  LOP3.LUT R2, R3, 0x3, RZ, 0xc0, !PT ;  /* 0x0000000303027812 */ /* 0x000fe400078ec0ff */
[----:B------:R-:W-:Y:S02]  /*1750*/  MOV R13, RZ ;  /* 0x000000ff000d7202 */ /* 0x000fe40000000f00 */
[----:B------:R-:W-:Y:S01]  /*1760*/  ISETP.NE.AND P1, PT, R2, RZ, PT ;  /* 0x000000ff0200720c */ /* 0x000fe20003f25270 */
[----:B0-----:R-:W-:-:S06]  /*1770*/  IMAD R15, R5, R4, RZ ;  /* 0x00000004050f7224 */ /* 0x001fcc00078e02ff */
[----:B------:R-:W-:Y:S06]  /*1780*/  @!P0 BRA `(.L_x_15) ;  /* 0x00000000003c8947 */ /* 0x000fec0003800000 */
[----:B------:R-:W0:Y:S01]  /*1790*/  LDC.64 R10, c[0x0][0x390] ;  /* 0x0000e400ff0a7b82 */ /* 0x000e220000000a00 */
[----:B------:R-:W-:Y:S01]  /*17a0*/  LOP3.LUT R13, R3, 0x7ffffffc, RZ, 0xc0, !PT ;  /* 0x7ffffffc030d7812 */ /* 0x000fe200078ec0ff */
[----:B------:R-:W-:-:S06]  /*17b0*/  UMOV UR4, URZ ;  /* 0x000000ff00047c82 */ /* 0x000fcc0008000000 */
.L_x_16:
        /* <DEDUP_REMOVED lines=12> */
.L_x_15:
[----:B------:R-:W-:Y:S05]  /*1880*/  @!P1 EXIT ;  /* 0x000000000000994d */ /* 0x000fea0003800000 */
[----:B------:R-:W-:Y:S02]  /*1890*/  ISETP.NE.AND P0, PT, R2, 0x1, PT ;  /* 0x000000010200780c */ /* 0x000fe40003f05270 */
[----:B------:R-:W-:-:S04]  /*18a0*/  LOP3.LUT R3, R3, 0x1, RZ, 0xc0, !PT ;  /* 0x0000000103037812 */ /* 0x000fc800078ec0ff */
[----:B------:R-:W-:-:S07]  /*18b0*/  ISETP.NE.U32.AND P1, PT, R3, 0x1, PT ;  /* 0x000000010300780c */ /* 0x000fce0003f25070 */
[----:B------:R-:W-:Y:S06]  /*18c0*/  @!P0 BRA `(.L_x_17) ;  /* 0x00000000001c8947 */ /* 0x000fec0003800000 */
[----:B------:R-:W0:Y:S01]  /*18d0*/  LDC.64 R2, c[0x0][0x390] ;  /* 0x0000e400ff027b82 */ /* 0x000e220000000a00 */
[----:B-1----:R-:W-:Y:S01]  /*18e0*/  IMAD R5, R15, R13, R0 ;  /* 0x0000000d0f057224 */ /* 0x002fe200078e0200 */
[----:B------:R-:W-:-:S03]  /*18f0*/  IADD3 R13, PT, PT, R13, 0x2, RZ ;  /* 0x000000020d0d7810 */ /* 0x000fc60007ffe0ff */
[----:B0-----:R-:W-:-:S05]  /*1900*/  IMAD.WIDE R2, R5, 0x8, R2 ;  /* 0x0000000805027825 */ /* 0x001fca00078e0202 */
[----:B------:R0:W-:Y:S01]  /*1910*/  STG.E.64 desc[UR14][R2.64], RZ ;  /* 0x000000ff02007986 */ /* 0x0001e2000c101b0e */
[----:B------:R-:W-:-:S05]  /*1920*/  IMAD.WIDE R4, R15, 0x8, R2 ;  /* 0x000000080f047825 */ /* 0x000fca00078e0202 */
[----:B------:R0:W-:Y:S02]  /*1930*/  STG.E.64 desc[UR14][R4.64], RZ ;  /* 0x000000ff04007986 */ /* 0x0001e4000c101b0e */
.L_x_17:
[----:B------:R-:W-:Y:S05]  /*1940*/  @P1 EXIT ;  /* 0x000000000000194d */ /* 0x000fea0003800000 */
[----:B0-----:R-:W0:Y:S01]  /*1950*/  LDC.64 R2, c[0x0][0x390] ;  /* 0x0000e400ff027b82 */ /* 0x001e220000000a00 */
[----:B------:R-:W-:-:S04]  /*1960*/  IMAD R13, R15, R13, R0 ;  /* 0x0000000d0f0d7224 */ /* 0x000fc800078e0200 */
[----:B0-----:R-:W-:-:S05]  /*1970*/  IMAD.WIDE R2, R13, 0x8, R2 ;  /* 0x000000080d027825 */ /* 0x001fca00078e0202 */
[----:B------:R-:W-:Y:S01]  /*1980*/  STG.E.64 desc[UR14][R2.64], RZ ;  /* 0x000000ff02007986 */ /* 0x000fe2000c101b0e */
[----:B------:R-:W-:Y:S05]  /*1990*/  EXIT ;  /* 0x000000000000794d */ /* 0x000fea0003800000 */
.L_x_0:
[----:B------:R-:W0:Y:S01]  /*19a0*/  LDC.64 R4, c[0x0][0x398] ;  /* 0x0000e600ff047b82 */ /* 0x000e220000000a00 */
[C---:B------:R-:W-:Y:S01]  /*19b0*/  ISETP.GE.U32.AND P0, PT, R3.reuse, 0x8, PT ;  /* 0x000000080300780c */ /* 0x040fe20003f06070 */
[----:B------:R-:W-:Y:S01]  /*19c0*/  IMAD.MOV.U32 R2, RZ, RZ, RZ ;  /* 0x000000ffff027224 */ /* 0x000fe200078e00ff */
[----:B------:R-:W-:-:S04]  /*19d0*/  LOP3.LUT R24, R3, 0x7, RZ, 0xc0, !PT ;  /* 0x0000000703187812 */ /* 0x000fc800078ec0ff */
[----:B------:R-:W-:Y:S01]  /*19e0*/  ISETP.NE.AND P1, PT, R24, RZ, PT ;  /* 0x000000ff1800720c */ /* 0x000fe20003f25270 */
[----:B0-----:R-:W-:-:S06]  /*19f0*/  IMAD R5, R5, R4, RZ ;  /* 0x0000000405057224 */ /* 0x001fcc00078e02ff */
[----:B------:R-:W-:Y:S06]  /*1a00*/  @!P0 BRA `(.L_x_18) ;  /* 0x00000000005c8947 */ /* 0x000fec0003800000 */
[----:B------:R-:W0:Y:S01]  /*1a10*/  LDC.64 R6, c[0x0][0x390] ;  /* 0x0000e400ff067b82 */ /* 0x000e220000000a00 */
[----:B------:R-:W-:Y:S01]  /*1a20*/  LOP3.LUT R2, R3, 0x7ffffff8, RZ, 0xc0, !PT ;  /* 0x7ffffff803027812 */ /* 0x000fe200078ec0ff */
[----:B------:R-:W-:-:S06]  /*1a30*/  UMOV UR4, URZ ;  /* 0x000000ff00047c82 */ /* 0x000fcc0008000000 */
.L_x_19:
        /* <DEDUP_REMOVED lines=20> */
.L_x_18:
[----:B------:R-:W-:Y:S05]  /*1b80*/  @!P1 EXIT ;  /* 0x000000000000994d */ /* 0x000fea0003800000 */
[----:B------:R-:W-:Y:S02]  /*1b90*/  ISETP.GE.U32.AND P0, PT, R24, 0x4, PT ;  /* 0x000000041800780c */ /* 0x000fe40003f06070 */
[----:B------:R-:W-:-:S04]  /*1ba0*/  LOP3.LUT R4, R3, 0x3, RZ, 0xc0, !PT ;  /* 0x0000000303047812 */ /* 0x000fc800078ec0ff */
[----:B------:R-:W-:-:S07]  /*1bb0*/  ISETP.NE.AND P1, PT, R4, RZ, PT ;  /* 0x000000ff0400720c */ /* 0x000fce0003f25270 */
[----:B------:R-:W-:Y:S06]  /*1bc0*/  @!P0 BRA `(.L_x_20) ;  /* 0x00000000002c8947 */ /* 0x000fec0003800000 */
[----:B------:R-:W0:Y:S01]  /*1bd0*/  LDC.64 R6, c[0x0][0x390] ;  /* 0x0000e400ff067b82 */ /* 0x000e220000000a00 */
[----:B-1----:R-:W-:Y:S01]  /*1be0*/  IMAD R9, R5, R2, R0 ;  /* 0x0000000205097224 */ /* 0x002fe200078e0200 */
[----:B------:R-:W-:-:S03]  /*1bf0*/  IADD3 R2, PT, PT, R2, 0x4, RZ ;  /* 0x0000000402027810 */ /* 0x000fc60007ffe0ff */
[----:B0-----:R-:W-:-:S05]  /*1c00*/  IMAD.WIDE R6, R9, 0x8, R6 ;  /* 0x0000000809067825 */ /* 0x001fca00078e0206 */
[----:B------:R0:W-:Y:S01]  /*1c10*/  STG.E.64 desc[UR14][R6.64], RZ ;  /* 0x000000ff06007986 */ /* 0x0001e2000c101b0e */
[----:B------:R-:W-:-:S05]  /*1c20*/  IMAD.WIDE R8, R5, 0x8, R6 ;  /* 0x0000000805087825 */ /* 0x000fca00078e0206 */
[----:B------:R0:W-:Y:S01]  /*1c30*/  STG.E.64 desc[UR14][R8.64], RZ ;  /* 0x000000ff08007986 */ /* 0x0001e2000c101b0e */
[----:B------:R-:W-:-:S05]  /*1c40*/  IMAD.WIDE R10, R5, 0x8, R8 ;  /* 0x00000008050a7825 */ /* 0x000fca00078e0208 */
[----:B------:R0:W-:Y:S01]  /*1c50*/  STG.E.64 desc[UR14][R10.64], RZ ;  /* 0x000000ff0a007986 */ /* 0x0001e2000c101b0e */
[----:B------:R-:W-:-:S05]  /*1c60*/  IMAD.WIDE R12, R5, 0x8, R10 ;  /* 0x00000008050c7825 */ /* 0x000fca00078e020a */
[----:B------:R0:W-:Y:S02]  /*1c70*/  STG.E.64 desc[UR14][R12.64], RZ ;  /* 0x000000ff0c007986 */ /* 0x0001e4000c101b0e */
.L_x_20:
[----:B------:R-:W-:Y:S05]  /*1c80*/  @!P1 EXIT ;  /* 0x000000000000994d */ /* 0x000fea0003800000 */
[----:B------:R-:W-:Y:S02]  /*1c90*/  ISETP.NE.AND P0, PT, R4, 0x1, PT ;  /* 0x000000010400780c */ /* 0x000fe40003f05270 */
[----:B------:R-:W-:-:S04]  /*1ca0*/  LOP3.LUT R3, R3, 0x1, RZ, 0xc0, !PT ;  /* 0x0000000103037812 */ /* 0x000fc800078ec0ff */
[----:B------:R-:W-:-:S07]  /*1cb0*/  ISETP.NE.U32.AND P1, PT, R3, 0x1, PT ;  /* 0x000000010300780c */ /* 0x000fce0003f25070 */
[----:B------:R-:W-:Y:S06]  /*1cc0*/  @!P0 BRA `(.L_x_21) ;  /* 0x00000000001c8947 */ /* 0x000fec0003800000 */
[----:B0-----:R-:W0:Y:S01]  /*1cd0*/  LDC.64 R6, c[0x0][0x390] ;  /* 0x0000e400ff067b82 */ /* 0x001e220000000a00 */
[----:B------:R-:W-:Y:S01]  /*1ce0*/  IMAD R3, R5, R2, R0 ;  /* 0x0000000205037224 */ /* 0x000fe200078e0200 */
[----:B------:R-:W-:-:S03]  /*1cf0*/  IADD3 R2, PT, PT, R2, 0x2, RZ ;  /* 0x0000000202027810 */ /* 0x000fc60007ffe0ff */
[----:B0-----:R-:W-:-:S05]  /*1d00*/  IMAD.WIDE R6, R3, 0x8, R6 ;  /* 0x0000000803067825 */ /* 0x001fca00078e0206 */
[----:B------:R2:W-:Y:S01]  /*1d10*/  STG.E.64 desc[UR14][R6.64], RZ ;  /* 0x000000ff06007986 */ /* 0x0005e2000c101b0e */
[----:B-1----:R-:W-:-:S05]  /*1d20*/  IMAD.WIDE R8, R5, 0x8, R6 ;  /* 0x0000000805087825 */ /* 0x002fca00078e0206 */
[----:B------:R2:W-:Y:S02]  /*1d30*/  STG.E.64 desc[UR14][R8.64], RZ ;  /* 0x000000ff08007986 */ /* 0x0005e4000c101b0e */
.L_x_21:
[----:B------:R-:W-:Y:S05]  /*1d40*/  @P1 EXIT ;  /* 0x000000000000194d */ /* 0x000fea0003800000 */
[----:B0-2---:R-:W0:Y:S01]  /*1d50*/  LDC.64 R6, c[0x0][0x390] ;  /* 0x0000e400ff067b82 */ /* 0x005e220000000a00 */
[----:B------:R-:W-:-:S04]  /*1d60*/  IMAD R3, R5, R2, R0 ;  /* 0x0000000205037224 */ /* 0x000fc800078e0200 */
[----:B0-----:R-:W-:-:S05]  /*1d70*/  IMAD.WIDE R2, R3, 0x8, R6 ;  /* 0x0000000803027825 */ /* 0x001fca00078e0206 */
[----:B------:R-:W-:Y:S01]  /*1d80*/  STG.E.64 desc[UR14][R2.64], RZ ;  /* 0x000000ff02007986 */ /* 0x000fe2000c101b0e */
[----:B------:R-:W-:Y:S05]  /*1d90*/  EXIT ;  /* 0x000000000000794d */ /* 0x000fea0003800000 */
.L_x_22:
[----:B------:R-:W-:-:S00]  /*1da0*/  BRA `(.L_x_22) ;  /* 0xfffffffc00fc7947 */ /* 0x000fc0000383ffff */
[----:B------:R-:W-:-:S00]  /*1db0*/  NOP ;  /* 0x0000000000007918 */ /* 0x000fc00000000000 */
        /* <DEDUP_REMOVED lines=12> */
.L_x_23:


//--------------------- .nv.shared.reserved.0     --------------------------
	.section	.nv.shared.reserved.0,"aw",@nobits
	.weak		__nv_reservedSMEM_offset_0_alias
	.size		__nv_reservedSMEM_offset_0_alias, 0, 64
	.other		__nv_reservedSMEM_offset_0_alias,@"STO_CUDA_RESERVED_SHARED STV_DEFAULT"
__nv_reservedSMEM_offset_0_alias:
	.zero		0
	.zero		64


//--------------------- .nv.constant0._Z7dkernelPlS_S_iiiiii --------------------------
	.section	.nv.constant0._Z7dkernelPlS_S_iiiiii,"a",@progbits
	.sectionflags	@""
	.align	4
.nv.constant0._Z7dkernelPlS_S_iiiiii:
	.zero		944


//--------------------- SYMBOLS --------------------------

	.type		.nv.reservedSmem.offset0,@object
	.size		.nv.reservedSmem.offset0,0x4
